//
// Generated by NVIDIA NVVM Compiler
//
// Compiler Build ID: CL-36424714
// Cuda compilation tools, release 13.0, V13.0.88
// Based on NVVM 20.0.0
//

.version 9.0
.target sm_100
.address_size 64

	// .globl	_Z8run_stepiiPdS_S_S_S_S_PKdPPc
.func  (.param .align 16 .b8 func_retval0[16]) __internal_trig_reduction_slowpathd
(
	.param .b64 __internal_trig_reduction_slowpathd_param_0
)
;
.func  (.param .b64 func_retval0) __internal_accurate_pow
(
	.param .b64 __internal_accurate_pow_param_0
)
;
.global .align 8 .b8 ax1[8192];
.global .align 8 .b8 ay1[8192];
.global .align 8 .b8 az1[8192];
.global .align 4 .u32 hit_time_step_cuda = -2;
// _ZZ8run_stepiiPdS_S_S_S_S_PKdPPcE2ax has been demoted
// _ZZ8run_stepiiPdS_S_S_S_S_PKdPPcE2ay has been demoted
// _ZZ8run_stepiiPdS_S_S_S_S_PKdPPcE2az has been demoted
// _ZZ9run_step3iiPdS_S_S_S_S_PKdPPcE2ax has been demoted
// _ZZ9run_step3iiPdS_S_S_S_S_PKdPPcE2ay has been demoted
// _ZZ9run_step3iiPdS_S_S_S_S_PKdPPcE2az has been demoted
.global .align 8 .b8 __cudart_i2opi_d[144] = {8, 93, 141, 31, 177, 95, 251, 107, 234, 146, 82, 138, 247, 57, 7, 61, 123, 241, 229, 235, 199, 186, 39, 117, 45, 234, 95, 158, 102, 63, 70, 79, 183, 9, 203, 39, 207, 126, 54, 109, 31, 109, 10, 90, 139, 17, 47, 239, 15, 152, 5, 222, 255, 151, 248, 31, 59, 40, 249, 189, 139, 95, 132, 156, 244, 57, 83, 131, 57, 214, 145, 57, 65, 126, 95, 180, 38, 112, 156, 233, 132, 68, 187, 46, 245, 53, 130, 232, 62, 167, 41, 177, 28, 235, 29, 254, 28, 146, 209, 9, 234, 46, 73, 6, 224, 210, 77, 66, 58, 110, 36, 183, 97, 197, 187, 222, 171, 99, 81, 254, 65, 144, 67, 60, 153, 149, 98, 219, 192, 221, 52, 245, 209, 87, 39, 252, 41, 21, 68, 78, 110, 131, 249, 162};
.global .align 16 .b8 __cudart_sin_cos_coeffs[128] = {70, 210, 176, 44, 241, 229, 90, 190, 146, 227, 172, 105, 227, 29, 199, 62, 161, 98, 219, 25, 160, 1, 42, 191, 24, 8, 17, 17, 17, 17, 129, 63, 84, 85, 85, 85, 85, 85, 197, 191, 0, 0, 0, 0, 0, 0, 0, 0, 0, 0, 0, 0, 0, 0, 0, 0, 100, 129, 253, 32, 131, 255, 168, 189, 40, 133, 239, 193, 167, 238, 33, 62, 217, 230, 6, 142, 79, 126, 146, 190, 233, 188, 221, 25, 160, 1, 250, 62, 71, 93, 193, 22, 108, 193, 86, 191, 81, 85, 85, 85, 85, 85, 165, 63, 0, 0, 0, 0, 0, 0, 224, 191, 0, 0, 0, 0, 0, 0, 240, 63};

.visible .entry _Z8run_stepiiPdS_S_S_S_S_PKdPPc(
	.param .u32 _Z8run_stepiiPdS_S_S_S_S_PKdPPc_param_0,
	.param .u32 _Z8run_stepiiPdS_S_S_S_S_PKdPPc_param_1,
	.param .u64 .ptr .align 1 _Z8run_stepiiPdS_S_S_S_S_PKdPPc_param_2,
	.param .u64 .ptr .align 1 _Z8run_stepiiPdS_S_S_S_S_PKdPPc_param_3,
	.param .u64 .ptr .align 1 _Z8run_stepiiPdS_S_S_S_S_PKdPPc_param_4,
	.param .u64 .ptr .align 1 _Z8run_stepiiPdS_S_S_S_S_PKdPPc_param_5,
	.param .u64 .ptr .align 1 _Z8run_stepiiPdS_S_S_S_S_PKdPPc_param_6,
	.param .u64 .ptr .align 1 _Z8run_stepiiPdS_S_S_S_S_PKdPPc_param_7,
	.param .u64 .ptr .align 1 _Z8run_stepiiPdS_S_S_S_S_PKdPPc_param_8,
	.param .u64 .ptr .align 1 _Z8run_stepiiPdS_S_S_S_S_PKdPPc_param_9
)
{
	.reg .pred 	%p<33>;
	.reg .b16 	%rs<2>;
	.reg .b32 	%r<157>;
	.reg .b64 	%rd<43>;
	.reg .b64 	%fd<212>;
	// demoted variable
	.shared .align 8 .b8 _ZZ8run_stepiiPdS_S_S_S_S_PKdPPcE2ax[8192];
	// demoted variable
	.shared .align 8 .b8 _ZZ8run_stepiiPdS_S_S_S_S_PKdPPcE2ay[8192];
	// demoted variable
	.shared .align 8 .b8 _ZZ8run_stepiiPdS_S_S_S_S_PKdPPcE2az[8192];
	ld.param.u32 	%r72, [_Z8run_stepiiPdS_S_S_S_S_PKdPPc_param_0];
	ld.param.u32 	%r73, [_Z8run_stepiiPdS_S_S_S_S_PKdPPc_param_1];
	ld.param.u64 	%rd9, [_Z8run_stepiiPdS_S_S_S_S_PKdPPc_param_2];
	ld.param.u64 	%rd10, [_Z8run_stepiiPdS_S_S_S_S_PKdPPc_param_3];
	ld.param.u64 	%rd11, [_Z8run_stepiiPdS_S_S_S_S_PKdPPc_param_4];
	ld.param.u64 	%rd6, [_Z8run_stepiiPdS_S_S_S_S_PKdPPc_param_7];
	ld.param.u64 	%rd7, [_Z8run_stepiiPdS_S_S_S_S_PKdPPc_param_8];
	ld.param.u64 	%rd8, [_Z8run_stepiiPdS_S_S_S_S_PKdPPc_param_9];
	cvta.to.global.u64 	%rd1, %rd11;
	cvta.to.global.u64 	%rd2, %rd10;
	cvta.to.global.u64 	%rd3, %rd9;
	ld.global.u32 	%r74, [hit_time_step_cuda];
	setp.ne.s32 	%p1, %r74, -2;
	@%p1 bra 	$L__BB0_38;
	mov.u32 	%r1, %ctaid.x;
	mov.u32 	%r2, %tid.x;
	shl.b32 	%r75, %r2, 3;
	mov.u32 	%r76, _ZZ8run_stepiiPdS_S_S_S_S_PKdPPcE2ax;
	add.s32 	%r3, %r76, %r75;
	mov.b64 	%rd12, 0;
	st.shared.u64 	[%r3], %rd12;
	mov.u32 	%r77, _ZZ8run_stepiiPdS_S_S_S_S_PKdPPcE2ay;
	add.s32 	%r4, %r77, %r75;
	st.shared.u64 	[%r4], %rd12;
	mov.u32 	%r78, _ZZ8run_stepiiPdS_S_S_S_S_PKdPPcE2az;
	add.s32 	%r5, %r78, %r75;
	st.shared.u64 	[%r5], %rd12;
	bar.sync 	0;
	setp.eq.s32 	%p2, %r2, %r1;
	@%p2 bra 	$L__BB0_17;
	cvta.to.global.u64 	%rd13, %rd7;
	mul.wide.u32 	%rd14, %r2, 8;
	add.s64 	%rd15, %rd13, %rd14;
	ld.global.f64 	%fd188, [%rd15];
	cvta.to.global.u64 	%rd16, %rd8;
	add.s64 	%rd17, %rd16, %rd14;
	ld.global.u64 	%rd18, [%rd17];
	ld.u8 	%rs1, [%rd18];
	setp.ne.s16 	%p3, %rs1, 100;
	@%p3 bra 	$L__BB0_8;
	cvt.rn.f64.s32 	%fd62, %r72;
	mul.f64 	%fd63, %fd62, 0d404E000000000000;
	div.rn.f64 	%fd2, %fd63, 0d40B7700000000000;
	abs.f64 	%fd3, %fd2;
	setp.neu.f64 	%p4, %fd3, 0d7FF0000000000000;
	@%p4 bra 	$L__BB0_5;
	mov.f64 	%fd69, 0d0000000000000000;
	mul.rn.f64 	%fd187, %fd2, %fd69;
	mov.b32 	%r134, 0;
	bra.uni 	$L__BB0_7;
$L__BB0_5:
	mul.f64 	%fd64, %fd2, 0d3FE45F306DC9C883;
	cvt.rni.s32.f64 	%r134, %fd64;
	cvt.rn.f64.s32 	%fd65, %r134;
	fma.rn.f64 	%fd66, %fd65, 0dBFF921FB54442D18, %fd2;
	fma.rn.f64 	%fd67, %fd65, 0dBC91A62633145C00, %fd66;
	fma.rn.f64 	%fd187, %fd65, 0dB97B839A252049C0, %fd67;
	setp.ltu.f64 	%p5, %fd3, 0d41E0000000000000;
	@%p5 bra 	$L__BB0_7;
	{ // callseq 0, 0
	.param .b64 param0;
	st.param.f64 	[param0], %fd2;
	.param .align 16 .b8 retval0[16];
	call.uni (retval0), 
	__internal_trig_reduction_slowpathd, 
	(
	param0
	);
	ld.param.f64 	%fd187, [retval0];
	ld.param.b32 	%r134, [retval0+8];
	} // callseq 0
$L__BB0_7:
	shl.b32 	%r81, %r134, 6;
	cvt.u64.u32 	%rd19, %r81;
	and.b64  	%rd20, %rd19, 64;
	mov.u64 	%rd21, __cudart_sin_cos_coeffs;
	add.s64 	%rd22, %rd21, %rd20;
	mul.rn.f64 	%fd70, %fd187, %fd187;
	and.b32  	%r82, %r134, 1;
	setp.eq.b32 	%p6, %r82, 1;
	selp.f64 	%fd71, 0dBDA8FF8320FD8164, 0d3DE5DB65F9785EBA, %p6;
	ld.global.nc.v2.f64 	{%fd72, %fd73}, [%rd22];
	fma.rn.f64 	%fd74, %fd71, %fd70, %fd72;
	fma.rn.f64 	%fd75, %fd74, %fd70, %fd73;
	ld.global.nc.v2.f64 	{%fd76, %fd77}, [%rd22+16];
	fma.rn.f64 	%fd78, %fd75, %fd70, %fd76;
	fma.rn.f64 	%fd79, %fd78, %fd70, %fd77;
	ld.global.nc.v2.f64 	{%fd80, %fd81}, [%rd22+32];
	fma.rn.f64 	%fd82, %fd79, %fd70, %fd80;
	fma.rn.f64 	%fd83, %fd82, %fd70, %fd81;
	fma.rn.f64 	%fd84, %fd83, %fd187, %fd187;
	fma.rn.f64 	%fd85, %fd83, %fd70, 0d3FF0000000000000;
	selp.f64 	%fd86, %fd85, %fd84, %p6;
	and.b32  	%r83, %r134, 2;
	setp.eq.s32 	%p7, %r83, 0;
	mov.f64 	%fd87, 0d0000000000000000;
	sub.f64 	%fd88, %fd87, %fd86;
	selp.f64 	%fd89, %fd86, %fd88, %p7;
	abs.f64 	%fd90, %fd89;
	mul.f64 	%fd91, %fd188, 0d3FE0000000000000;
	fma.rn.f64 	%fd188, %fd91, %fd90, %fd188;
$L__BB0_8:
	mul.wide.u32 	%rd23, %r2, 8;
	add.s64 	%rd24, %rd3, %rd23;
	ld.global.f64 	%fd92, [%rd24];
	mul.wide.u32 	%rd25, %r1, 8;
	add.s64 	%rd26, %rd3, %rd25;
	ld.global.f64 	%fd93, [%rd26];
	sub.f64 	%fd10, %fd92, %fd93;
	add.s64 	%rd27, %rd2, %rd23;
	ld.global.f64 	%fd94, [%rd27];
	add.s64 	%rd28, %rd2, %rd25;
	ld.global.f64 	%fd95, [%rd28];
	sub.f64 	%fd11, %fd94, %fd95;
	add.s64 	%rd29, %rd1, %rd23;
	ld.global.f64 	%fd96, [%rd29];
	add.s64 	%rd30, %rd1, %rd25;
	ld.global.f64 	%fd97, [%rd30];
	sub.f64 	%fd12, %fd96, %fd97;
	mul.f64 	%fd98, %fd11, %fd11;
	fma.rn.f64 	%fd99, %fd10, %fd10, %fd98;
	fma.rn.f64 	%fd100, %fd12, %fd12, %fd99;
	add.f64 	%fd13, %fd100, 0d3EB0C6F7A0B5ED8D;
	{
	.reg .b32 %temp; 
	mov.b64 	{%temp, %r9}, %fd13;
	}
	mov.f64 	%fd101, 0d3FF8000000000000;
	{
	.reg .b32 %temp; 
	mov.b64 	{%temp, %r10}, %fd101;
	}
	setp.neu.f64 	%p8, %fd13, 0d0000000000000000;
	@%p8 bra 	$L__BB0_10;
	and.b32  	%r84, %r10, 2146435072;
	setp.eq.s32 	%p10, %r84, 1073741824;
	selp.b32 	%r85, %r9, 0, %p10;
	setp.lt.s32 	%p11, %r10, 0;
	or.b32  	%r86, %r85, 2146435072;
	selp.b32 	%r87, %r86, %r85, %p11;
	mov.b32 	%r88, 0;
	mov.b64 	%fd190, {%r88, %r87};
	bra.uni 	$L__BB0_11;
$L__BB0_10:
	abs.f64 	%fd102, %fd13;
	{ // callseq 1, 0
	.param .b64 param0;
	st.param.f64 	[param0], %fd102;
	.param .b64 retval0;
	call.uni (retval0), 
	__internal_accurate_pow, 
	(
	param0
	);
	ld.param.f64 	%fd103, [retval0];
	} // callseq 1
	setp.lt.s32 	%p9, %r9, 0;
	selp.f64 	%fd190, 0dFFF8000000000000, %fd103, %p9;
$L__BB0_11:
	add.f64 	%fd105, %fd13, 0d3FF8000000000000;
	{
	.reg .b32 %temp; 
	mov.b64 	{%temp, %r89}, %fd105;
	}
	and.b32  	%r90, %r89, 2146435072;
	setp.ne.s32 	%p12, %r90, 2146435072;
	@%p12 bra 	$L__BB0_16;
	setp.num.f64 	%p13, %fd13, %fd13;
	@%p13 bra 	$L__BB0_14;
	mov.f64 	%fd106, 0d3FF8000000000000;
	add.rn.f64 	%fd190, %fd13, %fd106;
	bra.uni 	$L__BB0_16;
$L__BB0_14:
	setp.neu.f64 	%p14, %fd13, 0d7FF0000000000000;
	@%p14 bra 	$L__BB0_16;
	and.b32  	%r91, %r10, 2146435072;
	setp.eq.s32 	%p15, %r91, 1073741824;
	setp.lt.s32 	%p16, %r10, 0;
	selp.b32 	%r92, 0, 2146435072, %p16;
	setp.lt.s32 	%p17, %r9, 0;
	and.b32  	%r93, %r10, 2147483647;
	setp.ne.s32 	%p18, %r93, 1071644672;
	or.b32  	%r94, %r92, -2147483648;
	selp.b32 	%r95, %r94, %r92, %p18;
	selp.b32 	%r96, %r95, %r92, %p15;
	selp.b32 	%r97, %r96, %r92, %p17;
	mov.b32 	%r98, 0;
	mov.b64 	%fd190, {%r98, %r97};
$L__BB0_16:
	setp.eq.f64 	%p19, %fd13, 0d3FF0000000000000;
	selp.f64 	%fd107, 0d3FF0000000000000, %fd190, %p19;
	mul.f64 	%fd108, %fd188, 0d3DD25868F4DEAE16;
	mul.f64 	%fd109, %fd108, %fd10;
	div.rn.f64 	%fd110, %fd109, %fd107;
	st.shared.f64 	[%r3], %fd110;
	mul.f64 	%fd111, %fd108, %fd11;
	div.rn.f64 	%fd112, %fd111, %fd107;
	st.shared.f64 	[%r4], %fd112;
	mul.f64 	%fd113, %fd108, %fd12;
	div.rn.f64 	%fd114, %fd113, %fd107;
	st.shared.f64 	[%r5], %fd114;
$L__BB0_17:
	setp.ne.s32 	%p20, %r2, %r1;
	bar.sync 	0;
	@%p20 bra 	$L__BB0_38;
	min.s32 	%r11, %r1, %r73;
	setp.lt.s32 	%p21, %r11, 1;
	shl.b32 	%r100, %r1, 3;
	add.s32 	%r12, %r76, %r100;
	mov.u32 	%r102, _ZZ8run_stepiiPdS_S_S_S_S_PKdPPcE2ay;
	add.s32 	%r13, %r102, %r100;
	mov.u32 	%r103, _ZZ8run_stepiiPdS_S_S_S_S_PKdPPcE2az;
	add.s32 	%r14, %r103, %r100;
	mov.b32 	%r145, 0;
	@%p21 bra 	$L__BB0_25;
	ld.shared.f64 	%fd196, [%r12];
	ld.shared.f64 	%fd195, [%r13];
	ld.shared.f64 	%fd194, [%r14];
	and.b32  	%r15, %r11, 3;
	setp.lt.u32 	%p22, %r11, 4;
	mov.b32 	%r145, 0;
	@%p22 bra 	$L__BB0_22;
	and.b32  	%r145, %r11, 2147483644;
	add.s32 	%r137, %r76, 16;
	add.s32 	%r136, %r102, 16;
	add.s32 	%r135, %r103, 16;
	neg.s32 	%r138, %r145;
$L__BB0_21:
	ld.shared.f64 	%fd115, [%r137+-16];
	add.f64 	%fd116, %fd115, %fd196;
	st.shared.f64 	[%r12], %fd116;
	ld.shared.f64 	%fd117, [%r136+-16];
	add.f64 	%fd118, %fd117, %fd195;
	st.shared.f64 	[%r13], %fd118;
	ld.shared.f64 	%fd119, [%r135+-16];
	add.f64 	%fd120, %fd119, %fd194;
	st.shared.f64 	[%r14], %fd120;
	ld.shared.f64 	%fd121, [%r137+-8];
	add.f64 	%fd122, %fd121, %fd116;
	st.shared.f64 	[%r12], %fd122;
	ld.shared.f64 	%fd123, [%r136+-8];
	add.f64 	%fd124, %fd123, %fd118;
	st.shared.f64 	[%r13], %fd124;
	ld.shared.f64 	%fd125, [%r135+-8];
	add.f64 	%fd126, %fd125, %fd120;
	st.shared.f64 	[%r14], %fd126;
	ld.shared.f64 	%fd127, [%r137];
	add.f64 	%fd128, %fd127, %fd122;
	st.shared.f64 	[%r12], %fd128;
	ld.shared.f64 	%fd129, [%r136];
	add.f64 	%fd130, %fd129, %fd124;
	st.shared.f64 	[%r13], %fd130;
	ld.shared.f64 	%fd131, [%r135];
	add.f64 	%fd132, %fd131, %fd126;
	st.shared.f64 	[%r14], %fd132;
	ld.shared.f64 	%fd133, [%r137+8];
	add.f64 	%fd196, %fd133, %fd128;
	st.shared.f64 	[%r12], %fd196;
	ld.shared.f64 	%fd134, [%r136+8];
	add.f64 	%fd195, %fd134, %fd130;
	st.shared.f64 	[%r13], %fd195;
	ld.shared.f64 	%fd135, [%r135+8];
	add.f64 	%fd194, %fd135, %fd132;
	st.shared.f64 	[%r14], %fd194;
	add.s32 	%r138, %r138, 4;
	add.s32 	%r137, %r137, 32;
	add.s32 	%r136, %r136, 32;
	add.s32 	%r135, %r135, 32;
	setp.ne.s32 	%p23, %r138, 0;
	@%p23 bra 	$L__BB0_21;
$L__BB0_22:
	setp.eq.s32 	%p24, %r15, 0;
	@%p24 bra 	$L__BB0_25;
	shl.b32 	%r112, %r145, 3;
	add.s32 	%r144, %r103, %r112;
	mov.u32 	%r114, _ZZ8run_stepiiPdS_S_S_S_S_PKdPPcE2ay;
	add.s32 	%r143, %r114, %r112;
	mov.u32 	%r115, _ZZ8run_stepiiPdS_S_S_S_S_PKdPPcE2ax;
	add.s32 	%r142, %r115, %r112;
	neg.s32 	%r141, %r15;
	add.s32 	%r145, %r145, %r15;
$L__BB0_24:
	.pragma "nounroll";
	ld.shared.f64 	%fd136, [%r142];
	add.f64 	%fd196, %fd136, %fd196;
	st.shared.f64 	[%r12], %fd196;
	ld.shared.f64 	%fd137, [%r143];
	add.f64 	%fd195, %fd137, %fd195;
	st.shared.f64 	[%r13], %fd195;
	ld.shared.f64 	%fd138, [%r144];
	add.f64 	%fd194, %fd138, %fd194;
	st.shared.f64 	[%r14], %fd194;
	add.s32 	%r144, %r144, 8;
	add.s32 	%r143, %r143, 8;
	add.s32 	%r142, %r142, 8;
	add.s32 	%r141, %r141, 1;
	setp.ne.s32 	%p25, %r141, 0;
	@%p25 bra 	$L__BB0_24;
$L__BB0_25:
	setp.ge.s32 	%p26, %r145, %r73;
	@%p26 bra 	$L__BB0_29;
	setp.eq.s32 	%p27, %r145, %r1;
	@%p27 bra 	$L__BB0_28;
	shl.b32 	%r116, %r145, 3;
	add.s32 	%r118, %r76, %r116;
	ld.shared.f64 	%fd139, [%r118];
	ld.shared.f64 	%fd140, [%r12];
	add.f64 	%fd141, %fd139, %fd140;
	st.shared.f64 	[%r12], %fd141;
	mov.u32 	%r119, _ZZ8run_stepiiPdS_S_S_S_S_PKdPPcE2ay;
	add.s32 	%r120, %r119, %r116;
	ld.shared.f64 	%fd142, [%r120];
	ld.shared.f64 	%fd143, [%r13];
	add.f64 	%fd144, %fd142, %fd143;
	st.shared.f64 	[%r13], %fd144;
	mov.u32 	%r121, _ZZ8run_stepiiPdS_S_S_S_S_PKdPPcE2az;
	add.s32 	%r122, %r121, %r116;
	ld.shared.f64 	%fd145, [%r122];
	ld.shared.f64 	%fd146, [%r14];
	add.f64 	%fd147, %fd145, %fd146;
	st.shared.f64 	[%r14], %fd147;
$L__BB0_28:
	add.s32 	%r145, %r145, 1;
$L__BB0_29:
	setp.lt.s32 	%p28, %r145, %r73;
	@%p28 bra 	$L__BB0_31;
	ld.shared.f64 	%fd211, [%r12];
	ld.shared.f64 	%fd210, [%r13];
	ld.shared.f64 	%fd209, [%r14];
	bra.uni 	$L__BB0_37;
$L__BB0_31:
	ld.shared.f64 	%fd211, [%r12];
	ld.shared.f64 	%fd210, [%r13];
	ld.shared.f64 	%fd209, [%r14];
	sub.s32 	%r123, %r73, %r145;
	and.b32  	%r44, %r123, 3;
	setp.eq.s32 	%p29, %r44, 0;
	mov.u32 	%r152, %r145;
	@%p29 bra 	$L__BB0_34;
	shl.b32 	%r124, %r145, 3;
	add.s32 	%r150, %r103, %r124;
	add.s32 	%r149, %r102, %r124;
	mov.u32 	%r127, _ZZ8run_stepiiPdS_S_S_S_S_PKdPPcE2ax;
	add.s32 	%r148, %r127, %r124;
	neg.s32 	%r147, %r44;
	mov.u32 	%r152, %r145;
$L__BB0_33:
	.pragma "nounroll";
	ld.shared.f64 	%fd148, [%r148];
	add.f64 	%fd211, %fd148, %fd211;
	st.shared.f64 	[%r12], %fd211;
	ld.shared.f64 	%fd149, [%r149];
	add.f64 	%fd210, %fd149, %fd210;
	st.shared.f64 	[%r13], %fd210;
	ld.shared.f64 	%fd150, [%r150];
	add.f64 	%fd209, %fd150, %fd209;
	st.shared.f64 	[%r14], %fd209;
	add.s32 	%r152, %r152, 1;
	add.s32 	%r150, %r150, 8;
	add.s32 	%r149, %r149, 8;
	add.s32 	%r148, %r148, 8;
	add.s32 	%r147, %r147, 1;
	setp.ne.s32 	%p30, %r147, 0;
	@%p30 bra 	$L__BB0_33;
$L__BB0_34:
	sub.s32 	%r128, %r145, %r73;
	setp.gt.u32 	%p31, %r128, -4;
	@%p31 bra 	$L__BB0_37;
	sub.s32 	%r156, %r152, %r73;
	shl.b32 	%r129, %r152, 3;
	add.s32 	%r130, %r129, 16;
	add.s32 	%r155, %r76, %r130;
	add.s32 	%r154, %r102, %r130;
	mov.u32 	%r133, _ZZ8run_stepiiPdS_S_S_S_S_PKdPPcE2az;
	add.s32 	%r153, %r133, %r130;
$L__BB0_36:
	ld.shared.f64 	%fd151, [%r155+-16];
	add.f64 	%fd152, %fd151, %fd211;
	st.shared.f64 	[%r12], %fd152;
	ld.shared.f64 	%fd153, [%r154+-16];
	add.f64 	%fd154, %fd153, %fd210;
	st.shared.f64 	[%r13], %fd154;
	ld.shared.f64 	%fd155, [%r153+-16];
	add.f64 	%fd156, %fd155, %fd209;
	st.shared.f64 	[%r14], %fd156;
	ld.shared.f64 	%fd157, [%r155+-8];
	add.f64 	%fd158, %fd157, %fd152;
	st.shared.f64 	[%r12], %fd158;
	ld.shared.f64 	%fd159, [%r154+-8];
	add.f64 	%fd160, %fd159, %fd154;
	st.shared.f64 	[%r13], %fd160;
	ld.shared.f64 	%fd161, [%r153+-8];
	add.f64 	%fd162, %fd161, %fd156;
	st.shared.f64 	[%r14], %fd162;
	ld.shared.f64 	%fd163, [%r155];
	add.f64 	%fd164, %fd163, %fd158;
	st.shared.f64 	[%r12], %fd164;
	ld.shared.f64 	%fd165, [%r154];
	add.f64 	%fd166, %fd165, %fd160;
	st.shared.f64 	[%r13], %fd166;
	ld.shared.f64 	%fd167, [%r153];
	add.f64 	%fd168, %fd167, %fd162;
	st.shared.f64 	[%r14], %fd168;
	ld.shared.f64 	%fd169, [%r155+8];
	add.f64 	%fd211, %fd169, %fd164;
	st.shared.f64 	[%r12], %fd211;
	ld.shared.f64 	%fd170, [%r154+8];
	add.f64 	%fd210, %fd170, %fd166;
	st.shared.f64 	[%r13], %fd210;
	ld.shared.f64 	%fd171, [%r153+8];
	add.f64 	%fd209, %fd171, %fd168;
	st.shared.f64 	[%r14], %fd209;
	add.s32 	%r156, %r156, 4;
	add.s32 	%r155, %r155, 32;
	add.s32 	%r154, %r154, 32;
	add.s32 	%r153, %r153, 32;
	setp.ne.s32 	%p32, %r156, 0;
	@%p32 bra 	$L__BB0_36;
$L__BB0_37:
	ld.param.u64 	%rd42, [_Z8run_stepiiPdS_S_S_S_S_PKdPPc_param_6];
	ld.param.u64 	%rd41, [_Z8run_stepiiPdS_S_S_S_S_PKdPPc_param_5];
	cvta.to.global.u64 	%rd31, %rd41;
	mul.wide.u32 	%rd32, %r1, 8;
	add.s64 	%rd33, %rd31, %rd32;
	ld.global.f64 	%fd172, [%rd33];
	fma.rn.f64 	%fd173, %fd211, 0d404E000000000000, %fd172;
	st.global.f64 	[%rd33], %fd173;
	cvta.to.global.u64 	%rd34, %rd42;
	add.s64 	%rd35, %rd34, %rd32;
	ld.global.f64 	%fd174, [%rd35];
	fma.rn.f64 	%fd175, %fd210, 0d404E000000000000, %fd174;
	st.global.f64 	[%rd35], %fd175;
	cvta.to.global.u64 	%rd36, %rd6;
	add.s64 	%rd37, %rd36, %rd32;
	ld.global.f64 	%fd176, [%rd37];
	fma.rn.f64 	%fd177, %fd209, 0d404E000000000000, %fd176;
	st.global.f64 	[%rd37], %fd177;
	ld.global.f64 	%fd178, [%rd33];
	add.s64 	%rd38, %rd3, %rd32;
	ld.global.f64 	%fd179, [%rd38];
	fma.rn.f64 	%fd180, %fd178, 0d404E000000000000, %fd179;
	st.global.f64 	[%rd38], %fd180;
	ld.global.f64 	%fd181, [%rd35];
	add.s64 	%rd39, %rd2, %rd32;
	ld.global.f64 	%fd182, [%rd39];
	fma.rn.f64 	%fd183, %fd181, 0d404E000000000000, %fd182;
	st.global.f64 	[%rd39], %fd183;
	ld.global.f64 	%fd184, [%rd37];
	add.s64 	%rd40, %rd1, %rd32;
	ld.global.f64 	%fd185, [%rd40];
	fma.rn.f64 	%fd186, %fd184, 0d404E000000000000, %fd185;
	st.global.f64 	[%rd40], %fd186;
$L__BB0_38:
	ret;

}
	// .globl	_Z9run_step3iiPdS_S_S_S_S_PKdPPc
.visible .entry _Z9run_step3iiPdS_S_S_S_S_PKdPPc(
	.param .u32 _Z9run_step3iiPdS_S_S_S_S_PKdPPc_param_0,
	.param .u32 _Z9run_step3iiPdS_S_S_S_S_PKdPPc_param_1,
	.param .u64 .ptr .align 1 _Z9run_step3iiPdS_S_S_S_S_PKdPPc_param_2,
	.param .u64 .ptr .align 1 _Z9run_step3iiPdS_S_S_S_S_PKdPPc_param_3,
	.param .u64 .ptr .align 1 _Z9run_step3iiPdS_S_S_S_S_PKdPPc_param_4,
	.param .u64 .ptr .align 1 _Z9run_step3iiPdS_S_S_S_S_PKdPPc_param_5,
	.param .u64 .ptr .align 1 _Z9run_step3iiPdS_S_S_S_S_PKdPPc_param_6,
	.param .u64 .ptr .align 1 _Z9run_step3iiPdS_S_S_S_S_PKdPPc_param_7,
	.param .u64 .ptr .align 1 _Z9run_step3iiPdS_S_S_S_S_PKdPPc_param_8,
	.param .u64 .ptr .align 1 _Z9run_step3iiPdS_S_S_S_S_PKdPPc_param_9
)
{
	.reg .pred 	%p<32>;
	.reg .b16 	%rs<2>;
	.reg .b32 	%r<156>;
	.reg .b64 	%rd<43>;
	.reg .b64 	%fd<212>;
	// demoted variable
	.shared .align 8 .b8 _ZZ9run_step3iiPdS_S_S_S_S_PKdPPcE2ax[8192];
	// demoted variable
	.shared .align 8 .b8 _ZZ9run_step3iiPdS_S_S_S_S_PKdPPcE2ay[8192];
	// demoted variable
	.shared .align 8 .b8 _ZZ9run_step3iiPdS_S_S_S_S_PKdPPcE2az[8192];
	ld.param.u32 	%r72, [_Z9run_step3iiPdS_S_S_S_S_PKdPPc_param_0];
	ld.param.u32 	%r73, [_Z9run_step3iiPdS_S_S_S_S_PKdPPc_param_1];
	ld.param.u64 	%rd9, [_Z9run_step3iiPdS_S_S_S_S_PKdPPc_param_2];
	ld.param.u64 	%rd10, [_Z9run_step3iiPdS_S_S_S_S_PKdPPc_param_3];
	ld.param.u64 	%rd11, [_Z9run_step3iiPdS_S_S_S_S_PKdPPc_param_4];
	ld.param.u64 	%rd6, [_Z9run_step3iiPdS_S_S_S_S_PKdPPc_param_7];
	ld.param.u64 	%rd7, [_Z9run_step3iiPdS_S_S_S_S_PKdPPc_param_8];
	ld.param.u64 	%rd8, [_Z9run_step3iiPdS_S_S_S_S_PKdPPc_param_9];
	cvta.to.global.u64 	%rd1, %rd11;
	cvta.to.global.u64 	%rd2, %rd10;
	cvta.to.global.u64 	%rd3, %rd9;
	mov.u32 	%r1, %ctaid.x;
	mov.u32 	%r2, %tid.x;
	shl.b32 	%r74, %r2, 3;
	mov.u32 	%r75, _ZZ9run_step3iiPdS_S_S_S_S_PKdPPcE2ax;
	add.s32 	%r3, %r75, %r74;
	mov.b64 	%rd12, 0;
	st.shared.u64 	[%r3], %rd12;
	mov.u32 	%r76, _ZZ9run_step3iiPdS_S_S_S_S_PKdPPcE2ay;
	add.s32 	%r4, %r76, %r74;
	st.shared.u64 	[%r4], %rd12;
	mov.u32 	%r77, _ZZ9run_step3iiPdS_S_S_S_S_PKdPPcE2az;
	add.s32 	%r5, %r77, %r74;
	st.shared.u64 	[%r5], %rd12;
	bar.sync 	0;
	setp.eq.s32 	%p1, %r2, %r1;
	@%p1 bra 	$L__BB1_16;
	cvta.to.global.u64 	%rd13, %rd7;
	cvta.to.global.u64 	%rd14, %rd8;
	mul.wide.u32 	%rd15, %r2, 8;
	add.s64 	%rd16, %rd13, %rd15;
	ld.global.f64 	%fd188, [%rd16];
	add.s64 	%rd17, %rd14, %rd15;
	ld.global.u64 	%rd18, [%rd17];
	ld.u8 	%rs1, [%rd18];
	setp.ne.s16 	%p2, %rs1, 100;
	@%p2 bra 	$L__BB1_7;
	cvt.rn.f64.s32 	%fd62, %r72;
	mul.f64 	%fd63, %fd62, 0d404E000000000000;
	div.rn.f64 	%fd2, %fd63, 0d40B7700000000000;
	abs.f64 	%fd3, %fd2;
	setp.neu.f64 	%p3, %fd3, 0d7FF0000000000000;
	@%p3 bra 	$L__BB1_4;
	mov.f64 	%fd69, 0d0000000000000000;
	mul.rn.f64 	%fd187, %fd2, %fd69;
	mov.b32 	%r133, 0;
	bra.uni 	$L__BB1_6;
$L__BB1_4:
	mul.f64 	%fd64, %fd2, 0d3FE45F306DC9C883;
	cvt.rni.s32.f64 	%r133, %fd64;
	cvt.rn.f64.s32 	%fd65, %r133;
	fma.rn.f64 	%fd66, %fd65, 0dBFF921FB54442D18, %fd2;
	fma.rn.f64 	%fd67, %fd65, 0dBC91A62633145C00, %fd66;
	fma.rn.f64 	%fd187, %fd65, 0dB97B839A252049C0, %fd67;
	setp.ltu.f64 	%p4, %fd3, 0d41E0000000000000;
	@%p4 bra 	$L__BB1_6;
	{ // callseq 2, 0
	.param .b64 param0;
	st.param.f64 	[param0], %fd2;
	.param .align 16 .b8 retval0[16];
	call.uni (retval0), 
	__internal_trig_reduction_slowpathd, 
	(
	param0
	);
	ld.param.f64 	%fd187, [retval0];
	ld.param.b32 	%r133, [retval0+8];
	} // callseq 2
$L__BB1_6:
	shl.b32 	%r80, %r133, 6;
	cvt.u64.u32 	%rd19, %r80;
	and.b64  	%rd20, %rd19, 64;
	mov.u64 	%rd21, __cudart_sin_cos_coeffs;
	add.s64 	%rd22, %rd21, %rd20;
	mul.rn.f64 	%fd70, %fd187, %fd187;
	and.b32  	%r81, %r133, 1;
	setp.eq.b32 	%p5, %r81, 1;
	selp.f64 	%fd71, 0dBDA8FF8320FD8164, 0d3DE5DB65F9785EBA, %p5;
	ld.global.nc.v2.f64 	{%fd72, %fd73}, [%rd22];
	fma.rn.f64 	%fd74, %fd71, %fd70, %fd72;
	fma.rn.f64 	%fd75, %fd74, %fd70, %fd73;
	ld.global.nc.v2.f64 	{%fd76, %fd77}, [%rd22+16];
	fma.rn.f64 	%fd78, %fd75, %fd70, %fd76;
	fma.rn.f64 	%fd79, %fd78, %fd70, %fd77;
	ld.global.nc.v2.f64 	{%fd80, %fd81}, [%rd22+32];
	fma.rn.f64 	%fd82, %fd79, %fd70, %fd80;
	fma.rn.f64 	%fd83, %fd82, %fd70, %fd81;
	fma.rn.f64 	%fd84, %fd83, %fd187, %fd187;
	fma.rn.f64 	%fd85, %fd83, %fd70, 0d3FF0000000000000;
	selp.f64 	%fd86, %fd85, %fd84, %p5;
	and.b32  	%r82, %r133, 2;
	setp.eq.s32 	%p6, %r82, 0;
	mov.f64 	%fd87, 0d0000000000000000;
	sub.f64 	%fd88, %fd87, %fd86;
	selp.f64 	%fd89, %fd86, %fd88, %p6;
	abs.f64 	%fd90, %fd89;
	mul.f64 	%fd91, %fd188, 0d3FE0000000000000;
	fma.rn.f64 	%fd188, %fd91, %fd90, %fd188;
$L__BB1_7:
	mul.wide.u32 	%rd23, %r2, 8;
	add.s64 	%rd24, %rd3, %rd23;
	ld.global.f64 	%fd92, [%rd24];
	mul.wide.u32 	%rd25, %r1, 8;
	add.s64 	%rd26, %rd3, %rd25;
	ld.global.f64 	%fd93, [%rd26];
	sub.f64 	%fd10, %fd92, %fd93;
	add.s64 	%rd27, %rd2, %rd23;
	ld.global.f64 	%fd94, [%rd27];
	add.s64 	%rd28, %rd2, %rd25;
	ld.global.f64 	%fd95, [%rd28];
	sub.f64 	%fd11, %fd94, %fd95;
	add.s64 	%rd29, %rd1, %rd23;
	ld.global.f64 	%fd96, [%rd29];
	add.s64 	%rd30, %rd1, %rd25;
	ld.global.f64 	%fd97, [%rd30];
	sub.f64 	%fd12, %fd96, %fd97;
	mul.f64 	%fd98, %fd11, %fd11;
	fma.rn.f64 	%fd99, %fd10, %fd10, %fd98;
	fma.rn.f64 	%fd100, %fd12, %fd12, %fd99;
	add.f64 	%fd13, %fd100, 0d3EB0C6F7A0B5ED8D;
	{
	.reg .b32 %temp; 
	mov.b64 	{%temp, %r9}, %fd13;
	}
	mov.f64 	%fd101, 0d3FF8000000000000;
	{
	.reg .b32 %temp; 
	mov.b64 	{%temp, %r10}, %fd101;
	}
	setp.neu.f64 	%p7, %fd13, 0d0000000000000000;
	@%p7 bra 	$L__BB1_9;
	and.b32  	%r83, %r10, 2146435072;
	setp.eq.s32 	%p9, %r83, 1073741824;
	selp.b32 	%r84, %r9, 0, %p9;
	setp.lt.s32 	%p10, %r10, 0;
	or.b32  	%r85, %r84, 2146435072;
	selp.b32 	%r86, %r85, %r84, %p10;
	mov.b32 	%r87, 0;
	mov.b64 	%fd190, {%r87, %r86};
	bra.uni 	$L__BB1_10;
$L__BB1_9:
	abs.f64 	%fd102, %fd13;
	{ // callseq 3, 0
	.param .b64 param0;
	st.param.f64 	[param0], %fd102;
	.param .b64 retval0;
	call.uni (retval0), 
	__internal_accurate_pow, 
	(
	param0
	);
	ld.param.f64 	%fd103, [retval0];
	} // callseq 3
	setp.lt.s32 	%p8, %r9, 0;
	selp.f64 	%fd190, 0dFFF8000000000000, %fd103, %p8;
$L__BB1_10:
	add.f64 	%fd105, %fd13, 0d3FF8000000000000;
	{
	.reg .b32 %temp; 
	mov.b64 	{%temp, %r88}, %fd105;
	}
	and.b32  	%r89, %r88, 2146435072;
	setp.ne.s32 	%p11, %r89, 2146435072;
	@%p11 bra 	$L__BB1_15;
	setp.num.f64 	%p12, %fd13, %fd13;
	@%p12 bra 	$L__BB1_13;
	mov.f64 	%fd106, 0d3FF8000000000000;
	add.rn.f64 	%fd190, %fd13, %fd106;
	bra.uni 	$L__BB1_15;
$L__BB1_13:
	setp.neu.f64 	%p13, %fd13, 0d7FF0000000000000;
	@%p13 bra 	$L__BB1_15;
	and.b32  	%r90, %r10, 2146435072;
	setp.eq.s32 	%p14, %r90, 1073741824;
	setp.lt.s32 	%p15, %r10, 0;
	selp.b32 	%r91, 0, 2146435072, %p15;
	setp.lt.s32 	%p16, %r9, 0;
	and.b32  	%r92, %r10, 2147483647;
	setp.ne.s32 	%p17, %r92, 1071644672;
	or.b32  	%r93, %r91, -2147483648;
	selp.b32 	%r94, %r93, %r91, %p17;
	selp.b32 	%r95, %r94, %r91, %p14;
	selp.b32 	%r96, %r95, %r91, %p16;
	mov.b32 	%r97, 0;
	mov.b64 	%fd190, {%r97, %r96};
$L__BB1_15:
	setp.eq.f64 	%p18, %fd13, 0d3FF0000000000000;
	selp.f64 	%fd107, 0d3FF0000000000000, %fd190, %p18;
	mul.f64 	%fd108, %fd188, 0d3DD25868F4DEAE16;
	mul.f64 	%fd109, %fd108, %fd10;
	div.rn.f64 	%fd110, %fd109, %fd107;
	st.shared.f64 	[%r3], %fd110;
	mul.f64 	%fd111, %fd108, %fd11;
	div.rn.f64 	%fd112, %fd111, %fd107;
	st.shared.f64 	[%r4], %fd112;
	mul.f64 	%fd113, %fd108, %fd12;
	div.rn.f64 	%fd114, %fd113, %fd107;
	st.shared.f64 	[%r5], %fd114;
$L__BB1_16:
	setp.ne.s32 	%p19, %r2, %r1;
	bar.sync 	0;
	@%p19 bra 	$L__BB1_37;
	min.s32 	%r11, %r1, %r73;
	setp.lt.s32 	%p20, %r11, 1;
	shl.b32 	%r99, %r1, 3;
	add.s32 	%r12, %r75, %r99;
	mov.u32 	%r101, _ZZ9run_step3iiPdS_S_S_S_S_PKdPPcE2ay;
	add.s32 	%r13, %r101, %r99;
	mov.u32 	%r102, _ZZ9run_step3iiPdS_S_S_S_S_PKdPPcE2az;
	add.s32 	%r14, %r102, %r99;
	mov.b32 	%r144, 0;
	@%p20 bra 	$L__BB1_24;
	ld.shared.f64 	%fd196, [%r12];
	ld.shared.f64 	%fd195, [%r13];
	ld.shared.f64 	%fd194, [%r14];
	and.b32  	%r15, %r11, 3;
	setp.lt.u32 	%p21, %r11, 4;
	mov.b32 	%r144, 0;
	@%p21 bra 	$L__BB1_21;
	and.b32  	%r144, %r11, 2147483644;
	add.s32 	%r136, %r75, 16;
	add.s32 	%r135, %r101, 16;
	add.s32 	%r134, %r102, 16;
	neg.s32 	%r137, %r144;
$L__BB1_20:
	ld.shared.f64 	%fd115, [%r136+-16];
	add.f64 	%fd116, %fd115, %fd196;
	st.shared.f64 	[%r12], %fd116;
	ld.shared.f64 	%fd117, [%r135+-16];
	add.f64 	%fd118, %fd117, %fd195;
	st.shared.f64 	[%r13], %fd118;
	ld.shared.f64 	%fd119, [%r134+-16];
	add.f64 	%fd120, %fd119, %fd194;
	st.shared.f64 	[%r14], %fd120;
	ld.shared.f64 	%fd121, [%r136+-8];
	add.f64 	%fd122, %fd121, %fd116;
	st.shared.f64 	[%r12], %fd122;
	ld.shared.f64 	%fd123, [%r135+-8];
	add.f64 	%fd124, %fd123, %fd118;
	st.shared.f64 	[%r13], %fd124;
	ld.shared.f64 	%fd125, [%r134+-8];
	add.f64 	%fd126, %fd125, %fd120;
	st.shared.f64 	[%r14], %fd126;
	ld.shared.f64 	%fd127, [%r136];
	add.f64 	%fd128, %fd127, %fd122;
	st.shared.f64 	[%r12], %fd128;
	ld.shared.f64 	%fd129, [%r135];
	add.f64 	%fd130, %fd129, %fd124;
	st.shared.f64 	[%r13], %fd130;
	ld.shared.f64 	%fd131, [%r134];
	add.f64 	%fd132, %fd131, %fd126;
	st.shared.f64 	[%r14], %fd132;
	ld.shared.f64 	%fd133, [%r136+8];
	add.f64 	%fd196, %fd133, %fd128;
	st.shared.f64 	[%r12], %fd196;
	ld.shared.f64 	%fd134, [%r135+8];
	add.f64 	%fd195, %fd134, %fd130;
	st.shared.f64 	[%r13], %fd195;
	ld.shared.f64 	%fd135, [%r134+8];
	add.f64 	%fd194, %fd135, %fd132;
	st.shared.f64 	[%r14], %fd194;
	add.s32 	%r137, %r137, 4;
	add.s32 	%r136, %r136, 32;
	add.s32 	%r135, %r135, 32;
	add.s32 	%r134, %r134, 32;
	setp.ne.s32 	%p22, %r137, 0;
	@%p22 bra 	$L__BB1_20;
$L__BB1_21:
	setp.eq.s32 	%p23, %r15, 0;
	@%p23 bra 	$L__BB1_24;
	shl.b32 	%r111, %r144, 3;
	add.s32 	%r143, %r102, %r111;
	mov.u32 	%r113, _ZZ9run_step3iiPdS_S_S_S_S_PKdPPcE2ay;
	add.s32 	%r142, %r113, %r111;
	mov.u32 	%r114, _ZZ9run_step3iiPdS_S_S_S_S_PKdPPcE2ax;
	add.s32 	%r141, %r114, %r111;
	neg.s32 	%r140, %r15;
	add.s32 	%r144, %r144, %r15;
$L__BB1_23:
	.pragma "nounroll";
	ld.shared.f64 	%fd136, [%r141];
	add.f64 	%fd196, %fd136, %fd196;
	st.shared.f64 	[%r12], %fd196;
	ld.shared.f64 	%fd137, [%r142];
	add.f64 	%fd195, %fd137, %fd195;
	st.shared.f64 	[%r13], %fd195;
	ld.shared.f64 	%fd138, [%r143];
	add.f64 	%fd194, %fd138, %fd194;
	st.shared.f64 	[%r14], %fd194;
	add.s32 	%r143, %r143, 8;
	add.s32 	%r142, %r142, 8;
	add.s32 	%r141, %r141, 8;
	add.s32 	%r140, %r140, 1;
	setp.ne.s32 	%p24, %r140, 0;
	@%p24 bra 	$L__BB1_23;
$L__BB1_24:
	setp.ge.s32 	%p25, %r144, %r73;
	@%p25 bra 	$L__BB1_28;
	setp.eq.s32 	%p26, %r144, %r1;
	@%p26 bra 	$L__BB1_27;
	shl.b32 	%r115, %r144, 3;
	add.s32 	%r117, %r75, %r115;
	ld.shared.f64 	%fd139, [%r117];
	ld.shared.f64 	%fd140, [%r12];
	add.f64 	%fd141, %fd139, %fd140;
	st.shared.f64 	[%r12], %fd141;
	mov.u32 	%r118, _ZZ9run_step3iiPdS_S_S_S_S_PKdPPcE2ay;
	add.s32 	%r119, %r118, %r115;
	ld.shared.f64 	%fd142, [%r119];
	ld.shared.f64 	%fd143, [%r13];
	add.f64 	%fd144, %fd142, %fd143;
	st.shared.f64 	[%r13], %fd144;
	mov.u32 	%r120, _ZZ9run_step3iiPdS_S_S_S_S_PKdPPcE2az;
	add.s32 	%r121, %r120, %r115;
	ld.shared.f64 	%fd145, [%r121];
	ld.shared.f64 	%fd146, [%r14];
	add.f64 	%fd147, %fd145, %fd146;
	st.shared.f64 	[%r14], %fd147;
$L__BB1_27:
	add.s32 	%r144, %r144, 1;
$L__BB1_28:
	setp.lt.s32 	%p27, %r144, %r73;
	@%p27 bra 	$L__BB1_30;
	ld.shared.f64 	%fd211, [%r12];
	ld.shared.f64 	%fd210, [%r13];
	ld.shared.f64 	%fd209, [%r14];
	bra.uni 	$L__BB1_36;
$L__BB1_30:
	ld.shared.f64 	%fd211, [%r12];
	ld.shared.f64 	%fd210, [%r13];
	ld.shared.f64 	%fd209, [%r14];
	sub.s32 	%r122, %r73, %r144;
	and.b32  	%r44, %r122, 3;
	setp.eq.s32 	%p28, %r44, 0;
	mov.u32 	%r151, %r144;
	@%p28 bra 	$L__BB1_33;
	shl.b32 	%r123, %r144, 3;
	add.s32 	%r149, %r102, %r123;
	add.s32 	%r148, %r101, %r123;
	mov.u32 	%r126, _ZZ9run_step3iiPdS_S_S_S_S_PKdPPcE2ax;
	add.s32 	%r147, %r126, %r123;
	neg.s32 	%r146, %r44;
	mov.u32 	%r151, %r144;
$L__BB1_32:
	.pragma "nounroll";
	ld.shared.f64 	%fd148, [%r147];
	add.f64 	%fd211, %fd148, %fd211;
	st.shared.f64 	[%r12], %fd211;
	ld.shared.f64 	%fd149, [%r148];
	add.f64 	%fd210, %fd149, %fd210;
	st.shared.f64 	[%r13], %fd210;
	ld.shared.f64 	%fd150, [%r149];
	add.f64 	%fd209, %fd150, %fd209;
	st.shared.f64 	[%r14], %fd209;
	add.s32 	%r151, %r151, 1;
	add.s32 	%r149, %r149, 8;
	add.s32 	%r148, %r148, 8;
	add.s32 	%r147, %r147, 8;
	add.s32 	%r146, %r146, 1;
	setp.ne.s32 	%p29, %r146, 0;
	@%p29 bra 	$L__BB1_32;
$L__BB1_33:
	sub.s32 	%r127, %r144, %r73;
	setp.gt.u32 	%p30, %r127, -4;
	@%p30 bra 	$L__BB1_36;
	sub.s32 	%r155, %r151, %r73;
	shl.b32 	%r128, %r151, 3;
	add.s32 	%r129, %r128, 16;
	add.s32 	%r154, %r75, %r129;
	add.s32 	%r153, %r101, %r129;
	mov.u32 	%r132, _ZZ9run_step3iiPdS_S_S_S_S_PKdPPcE2az;
	add.s32 	%r152, %r132, %r129;
$L__BB1_35:
	ld.shared.f64 	%fd151, [%r154+-16];
	add.f64 	%fd152, %fd151, %fd211;
	st.shared.f64 	[%r12], %fd152;
	ld.shared.f64 	%fd153, [%r153+-16];
	add.f64 	%fd154, %fd153, %fd210;
	st.shared.f64 	[%r13], %fd154;
	ld.shared.f64 	%fd155, [%r152+-16];
	add.f64 	%fd156, %fd155, %fd209;
	st.shared.f64 	[%r14], %fd156;
	ld.shared.f64 	%fd157, [%r154+-8];
	add.f64 	%fd158, %fd157, %fd152;
	st.shared.f64 	[%r12], %fd158;
	ld.shared.f64 	%fd159, [%r153+-8];
	add.f64 	%fd160, %fd159, %fd154;
	st.shared.f64 	[%r13], %fd160;
	ld.shared.f64 	%fd161, [%r152+-8];
	add.f64 	%fd162, %fd161, %fd156;
	st.shared.f64 	[%r14], %fd162;
	ld.shared.f64 	%fd163, [%r154];
	add.f64 	%fd164, %fd163, %fd158;
	st.shared.f64 	[%r12], %fd164;
	ld.shared.f64 	%fd165, [%r153];
	add.f64 	%fd166, %fd165, %fd160;
	st.shared.f64 	[%r13], %fd166;
	ld.shared.f64 	%fd167, [%r152];
	add.f64 	%fd168, %fd167, %fd162;
	st.shared.f64 	[%r14], %fd168;
	ld.shared.f64 	%fd169, [%r154+8];
	add.f64 	%fd211, %fd169, %fd164;
	st.shared.f64 	[%r12], %fd211;
	ld.shared.f64 	%fd170, [%r153+8];
	add.f64 	%fd210, %fd170, %fd166;
	st.shared.f64 	[%r13], %fd210;
	ld.shared.f64 	%fd171, [%r152+8];
	add.f64 	%fd209, %fd171, %fd168;
	st.shared.f64 	[%r14], %fd209;
	add.s32 	%r155, %r155, 4;
	add.s32 	%r154, %r154, 32;
	add.s32 	%r153, %r153, 32;
	add.s32 	%r152, %r152, 32;
	setp.ne.s32 	%p31, %r155, 0;
	@%p31 bra 	$L__BB1_35;
$L__BB1_36:
	ld.param.u64 	%rd42, [_Z9run_step3iiPdS_S_S_S_S_PKdPPc_param_6];
	ld.param.u64 	%rd41, [_Z9run_step3iiPdS_S_S_S_S_PKdPPc_param_5];
	cvta.to.global.u64 	%rd31, %rd41;
	mul.wide.u32 	%rd32, %r1, 8;
	add.s64 	%rd33, %rd31, %rd32;
	ld.global.f64 	%fd172, [%rd33];
	fma.rn.f64 	%fd173, %fd211, 0d404E000000000000, %fd172;
	st.global.f64 	[%rd33], %fd173;
	cvta.to.global.u64 	%rd34, %rd42;
	add.s64 	%rd35, %rd34, %rd32;
	ld.global.f64 	%fd174, [%rd35];
	fma.rn.f64 	%fd175, %fd210, 0d404E000000000000, %fd174;
	st.global.f64 	[%rd35], %fd175;
	cvta.to.global.u64 	%rd36, %rd6;
	add.s64 	%rd37, %rd36, %rd32;
	ld.global.f64 	%fd176, [%rd37];
	fma.rn.f64 	%fd177, %fd209, 0d404E000000000000, %fd176;
	st.global.f64 	[%rd37], %fd177;
	ld.global.f64 	%fd178, [%rd33];
	add.s64 	%rd38, %rd3, %rd32;
	ld.global.f64 	%fd179, [%rd38];
	fma.rn.f64 	%fd180, %fd178, 0d404E000000000000, %fd179;
	st.global.f64 	[%rd38], %fd180;
	ld.global.f64 	%fd181, [%rd35];
	add.s64 	%rd39, %rd2, %rd32;
	ld.global.f64 	%fd182, [%rd39];
	fma.rn.f64 	%fd183, %fd181, 0d404E000000000000, %fd182;
	st.global.f64 	[%rd39], %fd183;
	ld.global.f64 	%fd184, [%rd37];
	add.s64 	%rd40, %rd1, %rd32;
	ld.global.f64 	%fd185, [%rd40];
	fma.rn.f64 	%fd186, %fd184, 0d404E000000000000, %fd185;
	st.global.f64 	[%rd40], %fd186;
$L__BB1_37:
	ret;

}
	// .globl	_Z15MissileDistanceiiiPdS_S_S_S_
.visible .entry _Z15MissileDistanceiiiPdS_S_S_S_(
	.param .u32 _Z15MissileDistanceiiiPdS_S_S_S__param_0,
	.param .u32 _Z15MissileDistanceiiiPdS_S_S_S__param_1,
	.param .u32 _Z15MissileDistanceiiiPdS_S_S_S__param_2,
	.param .u64 .ptr .align 1 _Z15MissileDistanceiiiPdS_S_S_S__param_3,
	.param .u64 .ptr .align 1 _Z15MissileDistanceiiiPdS_S_S_S__param_4,
	.param .u64 .ptr .align 1 _Z15MissileDistanceiiiPdS_S_S_S__param_5,
	.param .u64 .ptr .align 1 _Z15MissileDistanceiiiPdS_S_S_S__param_6,
	.param .u64 .ptr .align 1 _Z15MissileDistanceiiiPdS_S_S_S__param_7
)
{
	.reg .pred 	%p<4>;
	.reg .b32 	%r<4>;
	.reg .b64 	%rd<22>;
	.reg .b64 	%fd<21>;

	ld.param.u32 	%r1, [_Z15MissileDistanceiiiPdS_S_S_S__param_0];
	ld.param.u32 	%r2, [_Z15MissileDistanceiiiPdS_S_S_S__param_1];
	ld.param.u32 	%r3, [_Z15MissileDistanceiiiPdS_S_S_S__param_2];
	ld.param.u64 	%rd3, [_Z15MissileDistanceiiiPdS_S_S_S__param_3];
	ld.param.u64 	%rd4, [_Z15MissileDistanceiiiPdS_S_S_S__param_4];
	ld.param.u64 	%rd5, [_Z15MissileDistanceiiiPdS_S_S_S__param_5];
	ld.param.u64 	%rd6, [_Z15MissileDistanceiiiPdS_S_S_S__param_6];
	ld.param.u64 	%rd7, [_Z15MissileDistanceiiiPdS_S_S_S__param_7];
	cvta.to.global.u64 	%rd1, %rd7;
	cvta.to.global.u64 	%rd8, %rd6;
	mul.wide.s32 	%rd9, %r3, 8;
	add.s64 	%rd2, %rd8, %rd9;
	ld.global.f64 	%fd2, [%rd2];
	setp.eq.f64 	%p1, %fd2, 0d0000000000000000;
	@%p1 bra 	$L__BB2_4;
	cvta.to.global.u64 	%rd10, %rd3;
	cvta.to.global.u64 	%rd11, %rd4;
	cvta.to.global.u64 	%rd12, %rd5;
	add.s64 	%rd14, %rd10, %rd9;
	ld.global.f64 	%fd3, [%rd14];
	mul.wide.s32 	%rd15, %r2, 8;
	add.s64 	%rd16, %rd10, %rd15;
	ld.global.f64 	%fd4, [%rd16];
	sub.f64 	%fd5, %fd3, %fd4;
	add.s64 	%rd17, %rd11, %rd9;
	ld.global.f64 	%fd6, [%rd17];
	add.s64 	%rd18, %rd11, %rd15;
	ld.global.f64 	%fd7, [%rd18];
	sub.f64 	%fd8, %fd6, %fd7;
	add.s64 	%rd19, %rd12, %rd9;
	ld.global.f64 	%fd9, [%rd19];
	add.s64 	%rd20, %rd12, %rd15;
	ld.global.f64 	%fd10, [%rd20];
	sub.f64 	%fd11, %fd9, %fd10;
	mul.f64 	%fd12, %fd8, %fd8;
	fma.rn.f64 	%fd13, %fd5, %fd5, %fd12;
	fma.rn.f64 	%fd14, %fd11, %fd11, %fd13;
	sqrt.rn.f64 	%fd15, %fd14;
	cvt.rn.f64.s32 	%fd1, %r1;
	mul.f64 	%fd16, %fd1, 0d404E000000000000;
	mul.f64 	%fd17, %fd16, 0d412E848000000000;
	setp.geu.f64 	%p2, %fd15, %fd17;
	@%p2 bra 	$L__BB2_4;
	ld.global.f64 	%fd18, [%rd1];
	setp.leu.f64 	%p3, %fd18, 0d42065A17F5000000;
	@%p3 bra 	$L__BB2_4;
	mov.b64 	%rd21, 0;
	st.global.u64 	[%rd2], %rd21;
	mul.f64 	%fd19, %fd1, 0d408F400000000000;
	fma.rn.f64 	%fd20, %fd19, 0d404E000000000000, 0d40F86A0000000000;
	st.global.f64 	[%rd1], %fd20;
$L__BB2_4:
	ret;

}
	// .globl	_Z7MinDistiiPdS_S_S_
.visible .entry _Z7MinDistiiPdS_S_S_(
	.param .u32 _Z7MinDistiiPdS_S_S__param_0,
	.param .u32 _Z7MinDistiiPdS_S_S__param_1,
	.param .u64 .ptr .align 1 _Z7MinDistiiPdS_S_S__param_2,
	.param .u64 .ptr .align 1 _Z7MinDistiiPdS_S_S__param_3,
	.param .u64 .ptr .align 1 _Z7MinDistiiPdS_S_S__param_4,
	.param .u64 .ptr .align 1 _Z7MinDistiiPdS_S_S__param_5
)
{
	.reg .b32 	%r<3>;
	.reg .b64 	%rd<17>;
	.reg .b64 	%fd<15>;

	ld.param.u32 	%r1, [_Z7MinDistiiPdS_S_S__param_0];
	ld.param.u32 	%r2, [_Z7MinDistiiPdS_S_S__param_1];
	ld.param.u64 	%rd1, [_Z7MinDistiiPdS_S_S__param_2];
	ld.param.u64 	%rd2, [_Z7MinDistiiPdS_S_S__param_3];
	ld.param.u64 	%rd3, [_Z7MinDistiiPdS_S_S__param_4];
	ld.param.u64 	%rd4, [_Z7MinDistiiPdS_S_S__param_5];
	cvta.to.global.u64 	%rd5, %rd4;
	cvta.to.global.u64 	%rd6, %rd3;
	cvta.to.global.u64 	%rd7, %rd2;
	cvta.to.global.u64 	%rd8, %rd1;
	mul.wide.s32 	%rd9, %r1, 8;
	add.s64 	%rd10, %rd8, %rd9;
	ld.global.f64 	%fd1, [%rd10];
	mul.wide.s32 	%rd11, %r2, 8;
	add.s64 	%rd12, %rd8, %rd11;
	ld.global.f64 	%fd2, [%rd12];
	sub.f64 	%fd3, %fd1, %fd2;
	add.s64 	%rd13, %rd7, %rd9;
	ld.global.f64 	%fd4, [%rd13];
	add.s64 	%rd14, %rd7, %rd11;
	ld.global.f64 	%fd5, [%rd14];
	sub.f64 	%fd6, %fd4, %fd5;
	add.s64 	%rd15, %rd6, %rd9;
	ld.global.f64 	%fd7, [%rd15];
	add.s64 	%rd16, %rd6, %rd11;
	ld.global.f64 	%fd8, [%rd16];
	sub.f64 	%fd9, %fd7, %fd8;
	ld.global.f64 	%fd10, [%rd5];
	mul.f64 	%fd11, %fd6, %fd6;
	fma.rn.f64 	%fd12, %fd3, %fd3, %fd11;
	fma.rn.f64 	%fd13, %fd9, %fd9, %fd12;
	min.f64 	%fd14, %fd10, %fd13;
	st.global.f64 	[%rd5], %fd14;
	ret;

}
	// .globl	_Z11HitTimeStepiiiPdS_S_Pi
.visible .entry _Z11HitTimeStepiiiPdS_S_Pi(
	.param .u32 _Z11HitTimeStepiiiPdS_S_Pi_param_0,
	.param .u32 _Z11HitTimeStepiiiPdS_S_Pi_param_1,
	.param .u32 _Z11HitTimeStepiiiPdS_S_Pi_param_2,
	.param .u64 .ptr .align 1 _Z11HitTimeStepiiiPdS_S_Pi_param_3,
	.param .u64 .ptr .align 1 _Z11HitTimeStepiiiPdS_S_Pi_param_4,
	.param .u64 .ptr .align 1 _Z11HitTimeStepiiiPdS_S_Pi_param_5,
	.param .u64 .ptr .align 1 _Z11HitTimeStepiiiPdS_S_Pi_param_6
)
{
	.reg .pred 	%p<3>;
	.reg .b32 	%r<5>;
	.reg .b64 	%rd<17>;
	.reg .b64 	%fd<13>;

	ld.param.u32 	%r1, [_Z11HitTimeStepiiiPdS_S_Pi_param_0];
	ld.param.u32 	%r2, [_Z11HitTimeStepiiiPdS_S_Pi_param_1];
	ld.param.u32 	%r3, [_Z11HitTimeStepiiiPdS_S_Pi_param_2];
	ld.param.u64 	%rd1, [_Z11HitTimeStepiiiPdS_S_Pi_param_3];
	ld.param.u64 	%rd2, [_Z11HitTimeStepiiiPdS_S_Pi_param_4];
	ld.param.u64 	%rd3, [_Z11HitTimeStepiiiPdS_S_Pi_param_5];
	ld.param.u64 	%rd4, [_Z11HitTimeStepiiiPdS_S_Pi_param_6];
	ld.global.u32 	%r4, [hit_time_step_cuda];
	setp.ne.s32 	%p1, %r4, -2;
	@%p1 bra 	$L__BB4_3;
	cvta.to.global.u64 	%rd5, %rd1;
	cvta.to.global.u64 	%rd6, %rd2;
	cvta.to.global.u64 	%rd7, %rd3;
	mul.wide.s32 	%rd8, %r2, 8;
	add.s64 	%rd9, %rd5, %rd8;
	ld.global.f64 	%fd1, [%rd9];
	mul.wide.s32 	%rd10, %r3, 8;
	add.s64 	%rd11, %rd5, %rd10;
	ld.global.f64 	%fd2, [%rd11];
	sub.f64 	%fd3, %fd1, %fd2;
	add.s64 	%rd12, %rd6, %rd8;
	ld.global.f64 	%fd4, [%rd12];
	add.s64 	%rd13, %rd6, %rd10;
	ld.global.f64 	%fd5, [%rd13];
	sub.f64 	%fd6, %fd4, %fd5;
	add.s64 	%rd14, %rd7, %rd8;
	ld.global.f64 	%fd7, [%rd14];
	add.s64 	%rd15, %rd7, %rd10;
	ld.global.f64 	%fd8, [%rd15];
	sub.f64 	%fd9, %fd7, %fd8;
	mul.f64 	%fd10, %fd6, %fd6;
	fma.rn.f64 	%fd11, %fd3, %fd3, %fd10;
	fma.rn.f64 	%fd12, %fd9, %fd9, %fd11;
	setp.geu.f64 	%p2, %fd12, 0d42D6BCC41E900000;
	@%p2 bra 	$L__BB4_3;
	st.global.u32 	[hit_time_step_cuda], %r1;
	cvta.to.global.u64 	%rd16, %rd4;
	st.global.u32 	[%rd16], %r1;
$L__BB4_3:
	ret;

}
	// .globl	_Z13IgnoreDevicesiPdPPc
.visible .entry _Z13IgnoreDevicesiPdPPc(
	.param .u32 _Z13IgnoreDevicesiPdPPc_param_0,
	.param .u64 .ptr .align 1 _Z13IgnoreDevicesiPdPPc_param_1,
	.param .u64 .ptr .align 1 _Z13IgnoreDevicesiPdPPc_param_2
)
{
	.reg .pred 	%p<4>;
	.reg .b16 	%rs<2>;
	.reg .b32 	%r<11>;
	.reg .b64 	%rd<12>;

	ld.param.u32 	%r6, [_Z13IgnoreDevicesiPdPPc_param_0];
	ld.param.u64 	%rd3, [_Z13IgnoreDevicesiPdPPc_param_1];
	ld.param.u64 	%rd4, [_Z13IgnoreDevicesiPdPPc_param_2];
	mov.u32 	%r7, %tid.x;
	mov.u32 	%r8, %ctaid.x;
	mov.u32 	%r1, %ntid.x;
	mad.lo.s32 	%r10, %r8, %r1, %r7;
	setp.ge.s32 	%p1, %r10, %r6;
	@%p1 bra 	$L__BB5_4;
	mov.u32 	%r9, %nctaid.x;
	mul.lo.s32 	%r3, %r9, %r1;
	cvta.to.global.u64 	%rd1, %rd4;
	cvta.to.global.u64 	%rd2, %rd3;
$L__BB5_2:
	mul.wide.s32 	%rd5, %r10, 8;
	add.s64 	%rd6, %rd1, %rd5;
	ld.global.u64 	%rd7, [%rd6];
	cvta.to.global.u64 	%rd8, %rd7;
	ld.global.u8 	%rs1, [%rd8];
	setp.ne.s16 	%p2, %rs1, 100;
	@%p2 bra 	$L__BB5_4;
	add.s64 	%rd10, %rd2, %rd5;
	mov.b64 	%rd11, 0;
	st.global.u64 	[%rd10], %rd11;
	add.s32 	%r10, %r10, %r3;
	setp.lt.s32 	%p3, %r10, %r6;
	@%p3 bra 	$L__BB5_2;
$L__BB5_4:
	ret;

}
.func  (.param .align 16 .b8 func_retval0[16]) __internal_trig_reduction_slowpathd(
	.param .b64 __internal_trig_reduction_slowpathd_param_0
)
{
	.local .align 8 .b8 	__local_depot6[40];
	.reg .b64 	%SP;
	.reg .b64 	%SPL;
	.reg .pred 	%p<10>;
	.reg .b32 	%r<47>;
	.reg .b64 	%rd<74>;
	.reg .b64 	%fd<5>;

	mov.u64 	%SPL, __local_depot6;
	ld.param.f64 	%fd4, [__internal_trig_reduction_slowpathd_param_0];
	add.u64 	%rd1, %SPL, 0;
	{
	.reg .b32 %temp; 
	mov.b64 	{%temp, %r1}, %fd4;
	}
	shr.u32 	%r2, %r1, 20;
	and.b32  	%r3, %r2, 2047;
	setp.eq.s32 	%p1, %r3, 2047;
	mov.b32 	%r46, 0;
	@%p1 bra 	$L__BB6_9;
	add.s32 	%r20, %r3, -1024;
	mov.b64 	%rd20, %fd4;
	shl.b64 	%rd2, %rd20, 11;
	shr.u32 	%r4, %r20, 6;
	sub.s32 	%r45, 15, %r4;
	sub.s32 	%r21, 19, %r4;
	setp.lt.u32 	%p2, %r20, 128;
	selp.b32 	%r6, 18, %r21, %p2;
	setp.ge.s32 	%p3, %r45, %r6;
	mov.b64 	%rd70, 0;
	@%p3 bra 	$L__BB6_4;
	add.s32 	%r23, %r6, %r4;
	neg.s32 	%r43, %r23;
	or.b64  	%rd3, %rd2, -9223372036854775808;
	mov.b64 	%rd70, 0;
	mov.b32 	%r42, 0;
	mov.u64 	%rd25, __cudart_i2opi_d;
	mov.u32 	%r44, %r45;
$L__BB6_3:
	.pragma "nounroll";
	mul.wide.s32 	%rd22, %r42, 8;
	add.s64 	%rd23, %rd1, %rd22;
	mul.wide.s32 	%rd24, %r44, 8;
	add.s64 	%rd26, %rd25, %rd24;
	ld.global.nc.u64 	%rd27, [%rd26];
	{
	.reg .u32 %r0, %r1, %r2, %r3, %alo, %ahi, %blo, %bhi, %clo, %chi;
	mov.b64 	{%alo,%ahi}, %rd27;
	mov.b64 	{%blo,%bhi}, %rd3;
	mov.b64 	{%clo,%chi}, %rd70;
	mad.lo.cc.u32 	%r0, %alo, %blo, %clo;
	madc.hi.cc.u32 	%r1, %alo, %blo, %chi;
	madc.hi.u32 	%r2, %alo, %bhi, 0;
	mad.lo.cc.u32 	%r1, %alo, %bhi, %r1;
	madc.hi.cc.u32 	%r2, %ahi, %blo, %r2;
	madc.hi.u32 	%r3, %ahi, %bhi, 0;
	mad.lo.cc.u32 	%r1, %ahi, %blo, %r1;
	madc.lo.cc.u32 	%r2, %ahi, %bhi, %r2;
	addc.u32 	%r3, %r3, 0;
	mov.b64 	%rd28, {%r0,%r1};
	mov.b64 	%rd70, {%r2,%r3};
	}
	st.local.u64 	[%rd23], %rd28;
	add.s32 	%r44, %r44, 1;
	add.s32 	%r43, %r43, 1;
	add.s32 	%r42, %r42, 1;
	setp.ne.s32 	%p4, %r43, -15;
	mov.u32 	%r45, %r6;
	@%p4 bra 	$L__BB6_3;
$L__BB6_4:
	cvt.s64.s32 	%rd29, %r45;
	cvt.u64.u32 	%rd30, %r4;
	add.s64 	%rd31, %rd30, %rd29;
	shl.b64 	%rd32, %rd31, 3;
	add.s64 	%rd33, %rd1, %rd32;
	st.local.u64 	[%rd33+-120], %rd70;
	and.b32  	%r15, %r2, 63;
	ld.local.u64 	%rd72, [%rd1+16];
	ld.local.u64 	%rd71, [%rd1+24];
	setp.eq.s32 	%p5, %r15, 0;
	@%p5 bra 	$L__BB6_6;
	shl.b64 	%rd34, %rd71, %r15;
	shr.u64 	%rd35, %rd72, 1;
	xor.b32  	%r24, %r15, 63;
	shr.u64 	%rd36, %rd35, %r24;
	or.b64  	%rd71, %rd34, %rd36;
	ld.local.u64 	%rd37, [%rd1+8];
	shl.b64 	%rd38, %rd72, %r15;
	shr.u64 	%rd39, %rd37, 1;
	shr.u64 	%rd40, %rd39, %r24;
	or.b64  	%rd72, %rd38, %rd40;
$L__BB6_6:
	and.b32  	%r25, %r1, -2147483648;
	shr.u64 	%rd41, %rd71, 62;
	cvt.u32.u64 	%r26, %rd41;
	mov.b64 	{%r27, %r28}, %rd71;
	mov.b64 	{%r29, %r30}, %rd72;
	shf.l.wrap.b32 	%r31, %r30, %r27, 2;
	shf.l.wrap.b32 	%r32, %r27, %r28, 2;
	mov.b64 	%rd42, {%r31, %r32};
	shl.b64 	%rd43, %rd72, 2;
	shr.u64 	%rd44, %rd42, 63;
	cvt.u32.u64 	%r33, %rd44;
	add.s32 	%r34, %r33, %r26;
	setp.eq.s32 	%p6, %r25, 0;
	neg.s32 	%r35, %r34;
	selp.b32 	%r46, %r34, %r35, %p6;
	setp.gt.s64 	%p7, %rd42, -1;
	mov.b64 	%rd45, 0;
	{
	.reg .u32 %r0, %r1, %r2, %r3, %a0, %a1, %a2, %a3, %b0, %b1, %b2, %b3;
	mov.b64 	{%a0,%a1}, %rd45;
	mov.b64 	{%a2,%a3}, %rd45;
	mov.b64 	{%b0,%b1}, %rd43;
	mov.b64 	{%b2,%b3}, %rd42;
	sub.cc.u32 	%r0, %a0, %b0;
	subc.cc.u32 	%r1, %a1, %b1;
	subc.cc.u32 	%r2, %a2, %b2;
	subc.u32 	%r3, %a3, %b3;
	mov.b64 	%rd46, {%r0,%r1};
	mov.b64 	%rd47, {%r2,%r3};
	}
	xor.b32  	%r36, %r25, -2147483648;
	selp.b64 	%rd73, %rd42, %rd47, %p7;
	selp.b64 	%rd14, %rd43, %rd46, %p7;
	selp.b32 	%r17, %r25, %r36, %p7;
	clz.b64 	%r37, %rd73;
	cvt.u64.u32 	%rd15, %r37;
	setp.eq.s32 	%p8, %r37, 0;
	@%p8 bra 	$L__BB6_8;
	cvt.u32.u64 	%r38, %rd15;
	and.b32  	%r39, %r38, 63;
	shl.b64 	%rd48, %rd73, %r39;
	shr.u64 	%rd49, %rd14, 1;
	not.b32 	%r40, %r38;
	and.b32  	%r41, %r40, 63;
	shr.u64 	%rd50, %rd49, %r41;
	or.b64  	%rd73, %rd48, %rd50;
$L__BB6_8:
	mov.b64 	%rd51, -3958705157555305931;
	{
	.reg .u32 %r0, %r1, %r2, %r3, %alo, %ahi, %blo, %bhi;
	mov.b64 	{%alo,%ahi}, %rd73;
	mov.b64 	{%blo,%bhi}, %rd51;
	mul.lo.u32 	%r0, %alo, %blo;
	mul.hi.u32 	%r1, %alo, %blo;
	mad.lo.cc.u32 	%r1, %alo, %bhi, %r1;
	madc.hi.u32 	%r2, %alo, %bhi, 0;
	mad.lo.cc.u32 	%r1, %ahi, %blo, %r1;
	madc.hi.cc.u32 	%r2, %ahi, %blo, %r2;
	madc.hi.u32 	%r3, %ahi, %bhi, 0;
	mad.lo.cc.u32 	%r2, %ahi, %bhi, %r2;
	addc.u32 	%r3, %r3, 0;
	mov.b64 	%rd52, {%r0,%r1};
	mov.b64 	%rd53, {%r2,%r3};
	}
	setp.gt.s64 	%p9, %rd53, 0;
	{
	.reg .u32 %r0, %r1, %r2, %r3, %a0, %a1, %a2, %a3, %b0, %b1, %b2, %b3;
	mov.b64 	{%a0,%a1}, %rd52;
	mov.b64 	{%a2,%a3}, %rd53;
	mov.b64 	{%b0,%b1}, %rd52;
	mov.b64 	{%b2,%b3}, %rd53;
	add.cc.u32 	%r0, %a0, %b0;
	addc.cc.u32 	%r1, %a1, %b1;
	addc.cc.u32 	%r2, %a2, %b2;
	addc.u32 	%r3, %a3, %b3;
	mov.b64 	%rd54, {%r0,%r1};
	mov.b64 	%rd55, {%r2,%r3};
	}
	selp.b64 	%rd56, %rd55, %rd53, %p9;
	selp.s64 	%rd57, -1, 0, %p9;
	sub.s64 	%rd58, %rd57, %rd15;
	cvt.u64.u32 	%rd59, %r17;
	shl.b64 	%rd60, %rd59, 32;
	add.s64 	%rd61, %rd56, 1;
	shr.u64 	%rd62, %rd61, 10;
	add.s64 	%rd63, %rd62, 1;
	shr.u64 	%rd64, %rd63, 1;
	shl.b64 	%rd65, %rd58, 52;
	add.s64 	%rd66, %rd65, %rd64;
	add.s64 	%rd67, %rd66, 4602678819172646912;
	or.b64  	%rd68, %rd67, %rd60;
	mov.b64 	%fd4, %rd68;
$L__BB6_9:
	st.param.f64 	[func_retval0], %fd4;
	st.param.b32 	[func_retval0+8], %r46;
	ret;

}
.func  (.param .b64 func_retval0) __internal_accurate_pow(
	.param .b64 __internal_accurate_pow_param_0
)
{
	.reg .pred 	%p<8>;
	.reg .b32 	%r<49>;
	.reg .b32 	%f<3>;
	.reg .b64 	%fd<109>;

	ld.param.f64 	%fd10, [__internal_accurate_pow_param_0];
	{
	.reg .b32 %temp; 
	mov.b64 	{%temp, %r46}, %fd10;
	}
	{
	.reg .b32 %temp; 
	mov.b64 	{%r45, %temp}, %fd10;
	}
	shr.u32 	%r47, %r46, 20;
	setp.gt.u32 	%p1, %r46, 1048575;
	@%p1 bra 	$L__BB7_2;
	mul.f64 	%fd11, %fd10, 0d4350000000000000;
	{
	.reg .b32 %temp; 
	mov.b64 	{%temp, %r46}, %fd11;
	}
	{
	.reg .b32 %temp; 
	mov.b64 	{%r45, %temp}, %fd11;
	}
	shr.u32 	%r16, %r46, 20;
	add.s32 	%r47, %r16, -54;
$L__BB7_2:
	add.s32 	%r48, %r47, -1023;
	and.b32  	%r17, %r46, -2146435073;
	or.b32  	%r18, %r17, 1072693248;
	mov.b64 	%fd107, {%r45, %r18};
	setp.lt.u32 	%p2, %r18, 1073127583;
	@%p2 bra 	$L__BB7_4;
	{
	.reg .b32 %temp; 
	mov.b64 	{%r19, %temp}, %fd107;
	}
	{
	.reg .b32 %temp; 
	mov.b64 	{%temp, %r20}, %fd107;
	}
	add.s32 	%r21, %r20, -1048576;
	mov.b64 	%fd107, {%r19, %r21};
	add.s32 	%r48, %r47, -1022;
$L__BB7_4:
	add.f64 	%fd12, %fd107, 0dBFF0000000000000;
	add.f64 	%fd13, %fd107, 0d3FF0000000000000;
	rcp.approx.ftz.f64 	%fd14, %fd13;
	neg.f64 	%fd15, %fd13;
	fma.rn.f64 	%fd16, %fd15, %fd14, 0d3FF0000000000000;
	fma.rn.f64 	%fd17, %fd16, %fd16, %fd16;
	fma.rn.f64 	%fd18, %fd17, %fd14, %fd14;
	mul.f64 	%fd19, %fd12, %fd18;
	fma.rn.f64 	%fd20, %fd12, %fd18, %fd19;
	mul.f64 	%fd21, %fd20, %fd20;
	fma.rn.f64 	%fd22, %fd21, 0d3EB0F5FF7D2CAFE2, 0d3ED0F5D241AD3B5A;
	fma.rn.f64 	%fd23, %fd22, %fd21, 0d3EF3B20A75488A3F;
	fma.rn.f64 	%fd24, %fd23, %fd21, 0d3F1745CDE4FAECD5;
	fma.rn.f64 	%fd25, %fd24, %fd21, 0d3F3C71C7258A578B;
	fma.rn.f64 	%fd26, %fd25, %fd21, 0d3F6249249242B910;
	fma.rn.f64 	%fd27, %fd26, %fd21, 0d3F89999999999DFB;
	sub.f64 	%fd28, %fd12, %fd20;
	add.f64 	%fd29, %fd28, %fd28;
	neg.f64 	%fd30, %fd20;
	fma.rn.f64 	%fd31, %fd30, %fd12, %fd29;
	mul.f64 	%fd32, %fd18, %fd31;
	fma.rn.f64 	%fd33, %fd21, %fd27, 0d3FB5555555555555;
	mov.f64 	%fd34, 0d3FB5555555555555;
	sub.f64 	%fd35, %fd34, %fd33;
	fma.rn.f64 	%fd36, %fd21, %fd27, %fd35;
	add.f64 	%fd37, %fd36, 0dBC46A4CB00B9E7B0;
	add.f64 	%fd38, %fd33, %fd37;
	sub.f64 	%fd39, %fd33, %fd38;
	add.f64 	%fd40, %fd37, %fd39;
	mul.rn.f64 	%fd41, %fd20, %fd20;
	neg.f64 	%fd42, %fd41;
	fma.rn.f64 	%fd43, %fd20, %fd20, %fd42;
	{
	.reg .b32 %temp; 
	mov.b64 	{%r22, %temp}, %fd32;
	}
	{
	.reg .b32 %temp; 
	mov.b64 	{%temp, %r23}, %fd32;
	}
	add.s32 	%r24, %r23, 1048576;
	mov.b64 	%fd44, {%r22, %r24};
	fma.rn.f64 	%fd45, %fd20, %fd44, %fd43;
	mul.rn.f64 	%fd46, %fd41, %fd20;
	neg.f64 	%fd47, %fd46;
	fma.rn.f64 	%fd48, %fd41, %fd20, %fd47;
	fma.rn.f64 	%fd49, %fd41, %fd32, %fd48;
	fma.rn.f64 	%fd50, %fd45, %fd20, %fd49;
	mul.rn.f64 	%fd51, %fd38, %fd46;
	neg.f64 	%fd52, %fd51;
	fma.rn.f64 	%fd53, %fd38, %fd46, %fd52;
	fma.rn.f64 	%fd54, %fd38, %fd50, %fd53;
	fma.rn.f64 	%fd55, %fd40, %fd46, %fd54;
	add.f64 	%fd56, %fd51, %fd55;
	sub.f64 	%fd57, %fd51, %fd56;
	add.f64 	%fd58, %fd55, %fd57;
	add.f64 	%fd59, %fd20, %fd56;
	sub.f64 	%fd60, %fd20, %fd59;
	add.f64 	%fd61, %fd56, %fd60;
	add.f64 	%fd62, %fd58, %fd61;
	add.f64 	%fd63, %fd32, %fd62;
	add.f64 	%fd64, %fd59, %fd63;
	sub.f64 	%fd65, %fd59, %fd64;
	add.f64 	%fd66, %fd63, %fd65;
	xor.b32  	%r25, %r48, -2147483648;
	mov.b32 	%r26, 1127219200;
	mov.b64 	%fd67, {%r25, %r26};
	mov.b32 	%r27, -2147483648;
	mov.b64 	%fd68, {%r27, %r26};
	sub.f64 	%fd69, %fd67, %fd68;
	fma.rn.f64 	%fd70, %fd69, 0d3FE62E42FEFA39EF, %fd64;
	fma.rn.f64 	%fd71, %fd69, 0dBFE62E42FEFA39EF, %fd70;
	sub.f64 	%fd72, %fd71, %fd64;
	sub.f64 	%fd73, %fd66, %fd72;
	fma.rn.f64 	%fd74, %fd69, 0d3C7ABC9E3B39803F, %fd73;
	add.f64 	%fd75, %fd70, %fd74;
	sub.f64 	%fd76, %fd70, %fd75;
	add.f64 	%fd77, %fd74, %fd76;
	mov.f64 	%fd78, 0d3FF8000000000000;
	{
	.reg .b32 %temp; 
	mov.b64 	{%temp, %r28}, %fd78;
	}
	{
	.reg .b32 %temp; 
	mov.b64 	{%r29, %temp}, %fd78;
	}
	shl.b32 	%r30, %r28, 1;
	setp.gt.u32 	%p3, %r30, -33554433;
	and.b32  	%r31, %r28, -15728641;
	selp.b32 	%r32, %r31, %r28, %p3;
	mov.b64 	%fd79, {%r29, %r32};
	mul.rn.f64 	%fd80, %fd75, %fd79;
	neg.f64 	%fd81, %fd80;
	fma.rn.f64 	%fd82, %fd75, %fd79, %fd81;
	fma.rn.f64 	%fd83, %fd77, %fd79, %fd82;
	add.f64 	%fd4, %fd80, %fd83;
	sub.f64 	%fd84, %fd80, %fd4;
	add.f64 	%fd5, %fd83, %fd84;
	fma.rn.f64 	%fd85, %fd4, 0d3FF71547652B82FE, 0d4338000000000000;
	{
	.reg .b32 %temp; 
	mov.b64 	{%r13, %temp}, %fd85;
	}
	mov.f64 	%fd86, 0dC338000000000000;
	add.rn.f64 	%fd87, %fd85, %fd86;
	fma.rn.f64 	%fd88, %fd87, 0dBFE62E42FEFA39EF, %fd4;
	fma.rn.f64 	%fd89, %fd87, 0dBC7ABC9E3B39803F, %fd88;
	fma.rn.f64 	%fd90, %fd89, 0d3E5ADE1569CE2BDF, 0d3E928AF3FCA213EA;
	fma.rn.f64 	%fd91, %fd90, %fd89, 0d3EC71DEE62401315;
	fma.rn.f64 	%fd92, %fd91, %fd89, 0d3EFA01997C89EB71;
	fma.rn.f64 	%fd93, %fd92, %fd89, 0d3F2A01A014761F65;
	fma.rn.f64 	%fd94, %fd93, %fd89, 0d3F56C16C1852B7AF;
	fma.rn.f64 	%fd95, %fd94, %fd89, 0d3F81111111122322;
	fma.rn.f64 	%fd96, %fd95, %fd89, 0d3FA55555555502A1;
	fma.rn.f64 	%fd97, %fd96, %fd89, 0d3FC5555555555511;
	fma.rn.f64 	%fd98, %fd97, %fd89, 0d3FE000000000000B;
	fma.rn.f64 	%fd99, %fd98, %fd89, 0d3FF0000000000000;
	fma.rn.f64 	%fd100, %fd99, %fd89, 0d3FF0000000000000;
	{
	.reg .b32 %temp; 
	mov.b64 	{%r14, %temp}, %fd100;
	}
	{
	.reg .b32 %temp; 
	mov.b64 	{%temp, %r15}, %fd100;
	}
	shl.b32 	%r33, %r13, 20;
	add.s32 	%r34, %r33, %r15;
	mov.b64 	%fd108, {%r14, %r34};
	{
	.reg .b32 %temp; 
	mov.b64 	{%temp, %r35}, %fd4;
	}
	mov.b32 	%f2, %r35;
	abs.f32 	%f1, %f2;
	setp.lt.f32 	%p4, %f1, 0f4086232B;
	@%p4 bra 	$L__BB7_7;
	setp.lt.f64 	%p5, %fd4, 0d0000000000000000;
	add.f64 	%fd101, %fd4, 0d7FF0000000000000;
	selp.f64 	%fd108, 0d0000000000000000, %fd101, %p5;
	setp.geu.f32 	%p6, %f1, 0f40874800;
	@%p6 bra 	$L__BB7_7;
	shr.u32 	%r36, %r13, 31;
	add.s32 	%r37, %r13, %r36;
	shr.s32 	%r38, %r37, 1;
	shl.b32 	%r39, %r38, 20;
	add.s32 	%r40, %r15, %r39;
	mov.b64 	%fd102, {%r14, %r40};
	sub.s32 	%r41, %r13, %r38;
	shl.b32 	%r42, %r41, 20;
	add.s32 	%r43, %r42, 1072693248;
	mov.b32 	%r44, 0;
	mov.b64 	%fd103, {%r44, %r43};
	mul.f64 	%fd108, %fd103, %fd102;
$L__BB7_7:
	abs.f64 	%fd104, %fd108;
	setp.eq.f64 	%p7, %fd104, 0d7FF0000000000000;
	fma.rn.f64 	%fd105, %fd108, %fd5, %fd108;
	selp.f64 	%fd106, %fd108, %fd105, %p7;
	st.param.f64 	[func_retval0], %fd106;
	ret;

}


// ===== COMPILED SASS (sm_100) =====

	.target	sm_100

	.elftype	@"ET_EXEC"


//--------------------- .note.nv.tkinfo           --------------------------
	.section	.note.nv.tkinfo,"",@"SHT_NOTE"
	.sectionflags	@"SHF_NOTE_NV_TKINFO"
	.tkinfo
        /*0018*/ 	.word	0x00000002
        /*0030*/ 	.string	""
        /*0030*/ 	.string	"ptxas"
        /*0030*/ 	.string	"Cuda compilation tools, release 13.0, V13.0.88"
        /*0030*/ 	.string	"Build cuda_13.0.r13.0/compiler.36424714_0"
        /*0030*/ 	.string	"-arch sm_100 -m 64 "



//--------------------- .note.nv.cuinfo           --------------------------
	.section	.note.nv.cuinfo,"",@"SHT_NOTE"
	.sectionflags	@"SHF_NOTE_NV_CUINFO"
        /*0018*/ 	.short	0x0002
        /*001a*/ 	.short	0x0064
        /*001c*/ 	.short	0x0082
	.zero		2


//--------------------- .nv.info                  --------------------------
	.section	.nv.info,"",@"SHT_CUDA_INFO"
	.align	4


	//----- nvinfo : EIATTR_REGCOUNT
	.align		4
        /*0000*/ 	.byte	0x04, 0x2f
        /*0002*/ 	.short	(.L_7 - .L_6)
	.align		4
.L_6:
        /*0004*/ 	.word	index@(_Z8run_stepiiPdS_S_S_S_S_PKdPPc)
        /*0008*/ 	.word	0x00000028


	//----- nvinfo : EIATTR_FRAME_SIZE
	.align		4
.L_7:
        /*000c*/ 	.byte	0x04, 0x11
        /*000e*/ 	.short	(.L_9 - .L_8)
	.align		4
.L_8:
        /*0010*/ 	.word	index@($_Z8run_stepiiPdS_S_S_S_S_PKdPPc$__internal_trig_reduction_slowpathd)
        /*0014*/ 	.word	0x00000028


	//----- nvinfo : EIATTR_FRAME_SIZE
	.align		4
.L_9:
        /*0018*/ 	.byte	0x04, 0x11
        /*001a*/ 	.short	(.L_11 - .L_10)
	.align		4
.L_10:
        /*001c*/ 	.word	index@($_Z8run_stepiiPdS_S_S_S_S_PKdPPc$__internal_accurate_pow)
        /*0020*/ 	.word	0x00000028


	//----- nvinfo : EIATTR_FRAME_SIZE
	.align		4
.L_11:
        /*0024*/ 	.byte	0x04, 0x11
        /*0026*/ 	.short	(.L_13 - .L_12)
	.align		4
.L_12:
        /*0028*/ 	.word	index@($__internal_2_$__cuda_sm20_div_rn_f64_full)
        /*002c*/ 	.word	0x00000028


	//----- nvinfo : EIATTR_FRAME_SIZE
	.align		4
.L_13:
        /*0030*/ 	.byte	0x04, 0x11
        /*0032*/ 	.short	(.L_15 - .L_14)
	.align		4
.L_14:
        /*0034*/ 	.word	index@(_Z8run_stepiiPdS_S_S_S_S_PKdPPc)
        /*0038*/ 	.word	0x00000028


	//----- nvinfo : EIATTR_REGCOUNT
	.align		4
.L_15:
        /*003c*/ 	.byte	0x04, 0x2f
        /*003e*/ 	.short	(.L_17 - .L_16)
	.align		4
.L_16:
        /*0040*/ 	.word	index@(_Z9run_step3iiPdS_S_S_S_S_PKdPPc)
        /*0044*/ 	.word	0x00000028


	//----- nvinfo : EIATTR_FRAME_SIZE
	.align		4
.L_17:
        /*0048*/ 	.byte	0x04, 0x11
        /*004a*/ 	.short	(.L_19 - .L_18)
	.align		4
.L_18:
        /*004c*/ 	.word	index@($_Z9run_step3iiPdS_S_S_S_S_PKdPPc$__internal_trig_reduction_slowpathd)
        /*0050*/ 	.word	0x00000028


	//----- nvinfo : EIATTR_FRAME_SIZE
	.align		4
.L_19:
        /*0054*/ 	.byte	0x04, 0x11
        /*0056*/ 	.short	(.L_21 - .L_20)
	.align		4
.L_20:
        /*0058*/ 	.word	index@($_Z9run_step3iiPdS_S_S_S_S_PKdPPc$__internal_accurate_pow)
        /*005c*/ 	.word	0x00000028


	//----- nvinfo : EIATTR_FRAME_SIZE
	.align		4
.L_21:
        /*0060*/ 	.byte	0x04, 0x11
        /*0062*/ 	.short	(.L_23 - .L_22)
	.align		4
.L_22:
        /*0064*/ 	.word	index@($__internal_1_$__cuda_sm20_div_rn_f64_full)
        /*0068*/ 	.word	0x00000028


	//----- nvinfo : EIATTR_FRAME_SIZE
	.align		4
.L_23:
        /*006c*/ 	.byte	0x04, 0x11
        /*006e*/ 	.short	(.L_25 - .L_24)
	.align		4
.L_24:
        /*0070*/ 	.word	index@(_Z9run_step3iiPdS_S_S_S_S_PKdPPc)
        /*0074*/ 	.word	0x00000028


	//----- nvinfo : EIATTR_REGCOUNT
	.align		4
.L_25:
        /*0078*/ 	.byte	0x04, 0x2f
        /*007a*/ 	.short	(.L_27 - .L_26)
	.align		4
.L_26:
        /*007c*/ 	.word	index@(_Z15MissileDistanceiiiPdS_S_S_S_)
        /*0080*/ 	.word	0x00000014


	//----- nvinfo : EIATTR_FRAME_SIZE
	.align		4
.L_27:
        /*0084*/ 	.byte	0x04, 0x11
        /*0086*/ 	.short	(.L_29 - .L_28)
	.align		4
.L_28:
        /*0088*/ 	.word	index@($__internal_0_$__cuda_sm20_dsqrt_rn_f64_mediumpath_v1)
        /*008c*/ 	.word	0x00000000


	//----- nvinfo : EIATTR_FRAME_SIZE
	.align		4
.L_29:
        /*0090*/ 	.byte	0x04, 0x11
        /*0092*/ 	.short	(.L_31 - .L_30)
	.align		4
.L_30:
        /*0094*/ 	.word	index@(_Z15MissileDistanceiiiPdS_S_S_S_)
        /*0098*/ 	.word	0x00000000


	//----- nvinfo : EIATTR_REGCOUNT
	.align		4
.L_31:
        /*009c*/ 	.byte	0x04, 0x2f
        /*009e*/ 	.short	(.L_33 - .L_32)
	.align		4
.L_32:
        /*00a0*/ 	.word	index@(_Z7MinDistiiPdS_S_S_)
        /*00a4*/ 	.word	0x00000016


	//----- nvinfo : EIATTR_FRAME_SIZE
	.align		4
.L_33:
        /*00a8*/ 	.byte	0x04, 0x11
        /*00aa*/ 	.short	(.L_35 - .L_34)
	.align		4
.L_34:
        /*00ac*/ 	.word	index@(_Z7MinDistiiPdS_S_S_)
        /*00b0*/ 	.word	0x00000000


	//----- nvinfo : EIATTR_REGCOUNT
	.align		4
.L_35:
        /*00b4*/ 	.byte	0x04, 0x2f
        /*00b6*/ 	.short	(.L_37 - .L_36)
	.align		4
.L_36:
        /*00b8*/ 	.word	index@(_Z11HitTimeStepiiiPdS_S_Pi)
        /*00bc*/ 	.word	0x00000014


	//----- nvinfo : EIATTR_FRAME_SIZE
	.align		4
.L_37:
        /*00c0*/ 	.byte	0x04, 0x11
        /*00c2*/ 	.short	(.L_39 - .L_38)
	.align		4
.L_38:
        /*00c4*/ 	.word	index@(_Z11HitTimeStepiiiPdS_S_Pi)
        /*00c8*/ 	.word	0x00000000


	//----- nvinfo : EIATTR_REGCOUNT
	.align		4
.L_39:
        /*00cc*/ 	.byte	0x04, 0x2f
        /*00ce*/ 	.short	(.L_41 - .L_40)
	.align		4
.L_40:
        /*00d0*/ 	.word	index@(_Z13IgnoreDevicesiPdPPc)
        /*00d4*/ 	.word	0x0000000c


	//----- nvinfo : EIATTR_FRAME_SIZE
	.align		4
.L_41:
        /*00d8*/ 	.byte	0x04, 0x11
        /*00da*/ 	.short	(.L_43 - .L_42)
	.align		4
.L_42:
        /*00dc*/ 	.word	index@(_Z13IgnoreDevicesiPdPPc)
        /*00e0*/ 	.word	0x00000000


	//----- nvinfo : EIATTR_MIN_STACK_SIZE
	.align		4
.L_43:
        /*00e4*/ 	.byte	0x04, 0x12
        /*00e6*/ 	.short	(.L_45 - .L_44)
	.align		4
.L_44:
        /*00e8*/ 	.word	index@(_Z13IgnoreDevicesiPdPPc)
        /*00ec*/ 	.word	0x00000000


	//----- nvinfo : EIATTR_MIN_STACK_SIZE
	.align		4
.L_45:
        /*00f0*/ 	.byte	0x04, 0x12
        /*00f2*/ 	.short	(.L_47 - .L_46)
	.align		4
.L_46:
        /*00f4*/ 	.word	index@(_Z11HitTimeStepiiiPdS_S_Pi)
        /*00f8*/ 	.word	0x00000000


	//----- nvinfo : EIATTR_MIN_STACK_SIZE
	.align		4
.L_47:
        /*00fc*/ 	.byte	0x04, 0x12
        /*00fe*/ 	.short	(.L_49 - .L_48)
	.align		4
.L_48:
        /*0100*/ 	.word	index@(_Z7MinDistiiPdS_S_S_)
        /*0104*/ 	.word	0x00000000


	//----- nvinfo : EIATTR_MIN_STACK_SIZE
	.align		4
.L_49:
        /*0108*/ 	.byte	0x04, 0x12
        /*010a*/ 	.short	(.L_51 - .L_50)
	.align		4
.L_50:
        /*010c*/ 	.word	index@(_Z15MissileDistanceiiiPdS_S_S_S_)
        /*0110*/ 	.word	0x00000000


	//----- nvinfo : EIATTR_MIN_STACK_SIZE
	.align		4
.L_51:
        /*0114*/ 	.byte	0x04, 0x12
        /*0116*/ 	.short	(.L_53 - .L_52)
	.align		4
.L_52:
        /*0118*/ 	.word	index@(_Z9run_step3iiPdS_S_S_S_S_PKdPPc)
        /*011c*/ 	.word	0x00000028


	//----- nvinfo : EIATTR_MIN_STACK_SIZE
	.align		4
.L_53:
        /*0120*/ 	.byte	0x04, 0x12
        /*0122*/ 	.short	(.L_55 - .L_54)
	.align		4
.L_54:
        /*0124*/ 	.word	index@(_Z8run_stepiiPdS_S_S_S_S_PKdPPc)
        /*0128*/ 	.word	0x00000028
.L_55:


//--------------------- .nv.compat                --------------------------
	.section	.nv.compat,"",@"SHT_CUDA_COMPAT_INFO"
	.align	4
        /*0000*/ 	.byte	0x02, 0x09, 0x00, 0x00, 0x02, 0x02, 0x01, 0x00, 0x02, 0x05, 0x05, 0x00, 0x03, 0x07, 0x01, 0x01
        /*0010*/ 	.byte	0x02, 0x03, 0x00, 0x00, 0x02, 0x06, 0x01, 0x00, 0x04, 0x0b, 0x08, 0x00, 0x01, 0x00, 0x00, 0x00
        /*0020*/ 	.byte	0x00, 0x00, 0x00, 0x00


//--------------------- .nv.info._Z13IgnoreDevicesiPdPPc --------------------------
	.section	.nv.info._Z13IgnoreDevicesiPdPPc,"",@"SHT_CUDA_INFO"
	.sectionflags	@""
	.align	4


	//----- nvinfo : EIATTR_CUDA_API_VERSION
	.align		4
        /*0000*/ 	.byte	0x04, 0x37
        /*0002*/ 	.short	(.L_57 - .L_56)
.L_56:
        /*0004*/ 	.word	0x00000082


	//----- nvinfo : EIATTR_KPARAM_INFO
	.align		4
.L_57:
        /*0008*/ 	.byte	0x04, 0x17
        /*000a*/ 	.short	(.L_59 - .L_58)
.L_58:
        /*000c*/ 	.word	0x00000000
        /*0010*/ 	.short	0x0002
        /*0012*/ 	.short	0x0010
        /*0014*/ 	.byte	0x00, 0xf5, 0x21, 0x00


	//----- nvinfo : EIATTR_KPARAM_INFO
	.align		4
.L_59:
        /*0018*/ 	.byte	0x04, 0x17
        /*001a*/ 	.short	(.L_61 - .L_60)
.L_60:
        /*001c*/ 	.word	0x00000000
        /*0020*/ 	.short	0x0001
        /*0022*/ 	.short	0x0008
        /*0024*/ 	.byte	0x00, 0xf5, 0x21, 0x00


	//----- nvinfo : EIATTR_KPARAM_INFO
	.align		4
.L_61:
        /*0028*/ 	.byte	0x04, 0x17
        /*002a*/ 	.short	(.L_63 - .L_62)
.L_62:
        /*002c*/ 	.word	0x00000000
        /*0030*/ 	.short	0x0000
        /*0032*/ 	.short	0x0000
        /*0034*/ 	.byte	0x00, 0xf0, 0x11, 0x00


	//----- nvinfo : EIATTR_SPARSE_MMA_MASK
	.align		4
.L_63:
        /*0038*/ 	.byte	0x03, 0x50
        /*003a*/ 	.short	0x0000


	//----- nvinfo : EIATTR_MAXREG_COUNT
	.align		4
        /*003c*/ 	.byte	0x03, 0x1b
        /*003e*/ 	.short	0x00ff


	//----- nvinfo : EIATTR_MERCURY_ISA_VERSION
	.align		4
        /*0040*/ 	.byte	0x03, 0x5f
        /*0042*/ 	.short	0x0101


	//----- nvinfo : EIATTR_VRC_CTA_INIT_COUNT
	.align		4
        /*0044*/ 	.byte	0x02, 0x4a
	.zero		1
	.zero		1


	//----- nvinfo : EIATTR_EXIT_INSTR_OFFSETS
	.align		4
        /*0048*/ 	.byte	0x04, 0x1c
        /*004a*/ 	.short	(.L_65 - .L_64)


	//   ....[0]....
.L_64:
        /*004c*/ 	.word	0x00000070


	//   ....[1]....
        /*0050*/ 	.word	0x00000140


	//   ....[2]....
        /*0054*/ 	.word	0x00000190


	//----- nvinfo : EIATTR_CRS_STACK_SIZE
	.align		4
.L_65:
        /*0058*/ 	.byte	0x04, 0x1e
        /*005a*/ 	.short	(.L_67 - .L_66)
.L_66:
        /*005c*/ 	.word	0x00000000


	//----- nvinfo : EIATTR_CBANK_PARAM_SIZE
	.align		4
.L_67:
        /*0060*/ 	.byte	0x03, 0x19
        /*0062*/ 	.short	0x0018


	//----- nvinfo : EIATTR_PARAM_CBANK
	.align		4
        /*0064*/ 	.byte	0x04, 0x0a
        /*0066*/ 	.short	(.L_69 - .L_68)
	.align		4
.L_68:
        /*0068*/ 	.word	index@(.nv.constant0._Z13IgnoreDevicesiPdPPc)
        /*006c*/ 	.short	0x0380
        /*006e*/ 	.short	0x0018


	//----- nvinfo : EIATTR_SW_WAR
	.align		4
.L_69:
        /*0070*/ 	.byte	0x04, 0x36
        /*0072*/ 	.short	(.L_71 - .L_70)
.L_70:
        /*0074*/ 	.word	0x00000008
.L_71:


//--------------------- .nv.info._Z11HitTimeStepiiiPdS_S_Pi --------------------------
	.section	.nv.info._Z11HitTimeStepiiiPdS_S_Pi,"",@"SHT_CUDA_INFO"
	.sectionflags	@""
	.align	4


	//----- nvinfo : EIATTR_CUDA_API_VERSION
	.align		4
        /*0000*/ 	.byte	0x04, 0x37
        /*0002*/ 	.short	(.L_73 - .L_72)
.L_72:
        /*0004*/ 	.word	0x00000082


	//----- nvinfo : EIATTR_KPARAM_INFO
	.align		4
.L_73:
        /*0008*/ 	.byte	0x04, 0x17
        /*000a*/ 	.short	(.L_75 - .L_74)
.L_74:
        /*000c*/ 	.word	0x00000000
        /*0010*/ 	.short	0x0006
        /*0012*/ 	.short	0x0028
        /*0014*/ 	.byte	0x00, 0xf5, 0x21, 0x00


	//----- nvinfo : EIATTR_KPARAM_INFO
	.align		4
.L_75:
        /*0018*/ 	.byte	0x04, 0x17
        /*001a*/ 	.short	(.L_77 - .L_76)
.L_76:
        /*001c*/ 	.word	0x00000000
        /*0020*/ 	.short	0x0005
        /*0022*/ 	.short	0x0020
        /*0024*/ 	.byte	0x00, 0xf5, 0x21, 0x00


	//----- nvinfo : EIATTR_KPARAM_INFO
	.align		4
.L_77:
        /*0028*/ 	.byte	0x04, 0x17
        /*002a*/ 	.short	(.L_79 - .L_78)
.L_78:
        /*002c*/ 	.word	0x00000000
        /*0030*/ 	.short	0x0004
        /*0032*/ 	.short	0x0018
        /*0034*/ 	.byte	0x00, 0xf5, 0x21, 0x00


	//----- nvinfo : EIATTR_KPARAM_INFO
	.align		4
.L_79:
        /*0038*/ 	.byte	0x04, 0x17
        /*003a*/ 	.short	(.L_81 - .L_80)
.L_80:
        /*003c*/ 	.word	0x00000000
        /*0040*/ 	.short	0x0003
        /*0042*/ 	.short	0x0010
        /*0044*/ 	.byte	0x00, 0xf5, 0x21, 0x00


	//----- nvinfo : EIATTR_KPARAM_INFO
	.align		4
.L_81:
        /*0048*/ 	.byte	0x04, 0x17
        /*004a*/ 	.short	(.L_83 - .L_82)
.L_82:
        /*004c*/ 	.word	0x00000000
        /*0050*/ 	.short	0x0002
        /*0052*/ 	.short	0x0008
        /*0054*/ 	.byte	0x00, 0xf0, 0x11, 0x00


	//----- nvinfo : EIATTR_KPARAM_INFO
	.align		4
.L_83:
        /*0058*/ 	.byte	0x04, 0x17
        /*005a*/ 	.short	(.L_85 - .L_84)
.L_84:
        /*005c*/ 	.word	0x00000000
        /*0060*/ 	.short	0x0001
        /*0062*/ 	.short	0x0004
        /*0064*/ 	.byte	0x00, 0xf0, 0x11, 0x00


	//----- nvinfo : EIATTR_KPARAM_INFO
	.align		4
.L_85:
        /*0068*/ 	.byte	0x04, 0x17
        /*006a*/ 	.short	(.L_87 - .L_86)
.L_86:
        /*006c*/ 	.word	0x00000000
        /*0070*/ 	.short	0x0000
        /*0072*/ 	.short	0x0000
        /*0074*/ 	.byte	0x00, 0xf0, 0x11, 0x00


	//----- nvinfo : EIATTR_SPARSE_MMA_MASK
	.align		4
.L_87:
        /*0078*/ 	.byte	0x03, 0x50
        /*007a*/ 	.short	0x0000


	//----- nvinfo : EIATTR_MAXREG_COUNT
	.align		4
        /*007c*/ 	.byte	0x03, 0x1b
        /*007e*/ 	.short	0x00ff


	//----- nvinfo : EIATTR_MERCURY_ISA_VERSION
	.align		4
        /*0080*/ 	.byte	0x03, 0x5f
        /*0082*/ 	.short	0x0101


	//----- nvinfo : EIATTR_VRC_CTA_INIT_COUNT
	.align		4
        /*0084*/ 	.byte	0x02, 0x4a
	.zero		1
	.zero		1


	//----- nvinfo : EIATTR_EXIT_INSTR_OFFSETS
	.align		4
        /*0088*/ 	.byte	0x04, 0x1c
        /*008a*/ 	.short	(.L_89 - .L_88)


	//   ....[0]....
.L_88:
        /*008c*/ 	.word	0x00000050


	//   ....[1]....
        /*0090*/ 	.word	0x00000200


	//   ....[2]....
        /*0094*/ 	.word	0x00000250


	//----- nvinfo : EIATTR_CBANK_PARAM_SIZE
	.align		4
.L_89:
        /*0098*/ 	.byte	0x03, 0x19
        /*009a*/ 	.short	0x0030


	//----- nvinfo : EIATTR_PARAM_CBANK
	.align		4
        /*009c*/ 	.byte	0x04, 0x0a
        /*009e*/ 	.short	(.L_91 - .L_90)
	.align		4
.L_90:
        /*00a0*/ 	.word	index@(.nv.constant0._Z11HitTimeStepiiiPdS_S_Pi)
        /*00a4*/ 	.short	0x0380
        /*00a6*/ 	.short	0x0030


	//----- nvinfo : EIATTR_SW_WAR
	.align		4
.L_91:
        /*00a8*/ 	.byte	0x04, 0x36
        /*00aa*/ 	.short	(.L_93 - .L_92)
.L_92:
        /*00ac*/ 	.word	0x00000008
.L_93:


//--------------------- .nv.info._Z7MinDistiiPdS_S_S_ --------------------------
	.section	.nv.info._Z7MinDistiiPdS_S_S_,"",@"SHT_CUDA_INFO"
	.sectionflags	@""
	.align	4


	//----- nvinfo : EIATTR_CUDA_API_VERSION
	.align		4
        /*0000*/ 	.byte	0x04, 0x37
        /*0002*/ 	.short	(.L_95 - .L_94)
.L_94:
        /*0004*/ 	.word	0x00000082


	//----- nvinfo : EIATTR_KPARAM_INFO
	.align		4
.L_95:
        /*0008*/ 	.byte	0x04, 0x17
        /*000a*/ 	.short	(.L_97 - .L_96)
.L_96:
        /*000c*/ 	.word	0x00000000
        /*0010*/ 	.short	0x0005
        /*0012*/ 	.short	0x0020
        /*0014*/ 	.byte	0x00, 0xf5, 0x21, 0x00


	//----- nvinfo : EIATTR_KPARAM_INFO
	.align		4
.L_97:
        /*0018*/ 	.byte	0x04, 0x17
        /*001a*/ 	.short	(.L_99 - .L_98)
.L_98:
        /*001c*/ 	.word	0x00000000
        /*0020*/ 	.short	0x0004
        /*0022*/ 	.short	0x0018
        /*0024*/ 	.byte	0x00, 0xf5, 0x21, 0x00


	//----- nvinfo : EIATTR_KPARAM_INFO
	.align		4
.L_99:
        /*0028*/ 	.byte	0x04, 0x17
        /*002a*/ 	.short	(.L_101 - .L_100)
.L_100:
        /*002c*/ 	.word	0x00000000
        /*0030*/ 	.short	0x0003
        /*0032*/ 	.short	0x0010
        /*0034*/ 	.byte	0x00, 0xf5, 0x21, 0x00


	//----- nvinfo : EIATTR_KPARAM_INFO
	.align		4
.L_101:
        /*0038*/ 	.byte	0x04, 0x17
        /*003a*/ 	.short	(.L_103 - .L_102)
.L_102:
        /*003c*/ 	.word	0x00000000
        /*0040*/ 	.short	0x0002
        /*0042*/ 	.short	0x0008
        /*0044*/ 	.byte	0x00, 0xf5, 0x21, 0x00


	//----- nvinfo : EIATTR_KPARAM_INFO
	.align		4
.L_103:
        /*0048*/ 	.byte	0x04, 0x17
        /*004a*/ 	.short	(.L_105 - .L_104)
.L_104:
        /*004c*/ 	.word	0x00000000
        /*0050*/ 	.short	0x0001
        /*0052*/ 	.short	0x0004
        /*0054*/ 	.byte	0x00, 0xf0, 0x11, 0x00


	//----- nvinfo : EIATTR_KPARAM_INFO
	.align		4
.L_105:
        /*0058*/ 	.byte	0x04, 0x17
        /*005a*/ 	.short	(.L_107 - .L_106)
.L_106:
        /*005c*/ 	.word	0x00000000
        /*0060*/ 	.short	0x0000
        /*0062*/ 	.short	0x0000
        /*0064*/ 	.byte	0x00, 0xf0, 0x11, 0x00


	//----- nvinfo : EIATTR_SPARSE_MMA_MASK
	.align		4
.L_107:
        /*0068*/ 	.byte	0x03, 0x50
        /*006a*/ 	.short	0x0000


	//----- nvinfo : EIATTR_MAXREG_COUNT
	.align		4
        /*006c*/ 	.byte	0x03, 0x1b
        /*006e*/ 	.short	0x00ff


	//----- nvinfo : EIATTR_MERCURY_ISA_VERSION
	.align		4
        /*0070*/ 	.byte	0x03, 0x5f
        /*0072*/ 	.short	0x0101


	//----- nvinfo : EIATTR_VRC_CTA_INIT_COUNT
	.align		4
        /*0074*/ 	.byte	0x02, 0x4a
	.zero		1
	.zero		1


	//----- nvinfo : EIATTR_EXIT_INSTR_OFFSETS
	.align		4
        /*0078*/ 	.byte	0x04, 0x1c
        /*007a*/ 	.short	(.L_109 - .L_108)


	//   ....[0]....
.L_108:
        /*007c*/ 	.word	0x00000220


	//----- nvinfo : EIATTR_CBANK_PARAM_SIZE
	.align		4
.L_109:
        /*0080*/ 	.byte	0x03, 0x19
        /*0082*/ 	.short	0x0028


	//----- nvinfo : EIATTR_PARAM_CBANK
	.align		4
        /*0084*/ 	.byte	0x04, 0x0a
        /*0086*/ 	.short	(.L_111 - .L_110)
	.align		4
.L_110:
        /*0088*/ 	.word	index@(.nv.constant0._Z7MinDistiiPdS_S_S_)
        /*008c*/ 	.short	0x0380
        /*008e*/ 	.short	0x0028


	//----- nvinfo : EIATTR_SW_WAR
	.align		4
.L_111:
        /*0090*/ 	.byte	0x04, 0x36
        /*0092*/ 	.short	(.L_113 - .L_112)
.L_112:
        /*0094*/ 	.word	0x00000008
.L_113:


//--------------------- .nv.info._Z15MissileDistanceiiiPdS_S_S_S_ --------------------------
	.section	.nv.info._Z15MissileDistanceiiiPdS_S_S_S_,"",@"SHT_CUDA_INFO"
	.sectionflags	@""
	.align	4


	//----- nvinfo : EIATTR_CUDA_API_VERSION
	.align		4
        /*0000*/ 	.byte	0x04, 0x37
        /*0002*/ 	.short	(.L_115 - .L_114)
.L_114:
        /*0004*/ 	.word	0x00000082


	//----- nvinfo : EIATTR_KPARAM_INFO
	.align		4
.L_115:
        /*0008*/ 	.byte	0x04, 0x17
        /*000a*/ 	.short	(.L_117 - .L_116)
.L_116:
        /*000c*/ 	.word	0x00000000
        /*0010*/ 	.short	0x0007
        /*0012*/ 	.short	0x0030
        /*0014*/ 	.byte	0x00, 0xf5, 0x21, 0x00


	//----- nvinfo : EIATTR_KPARAM_INFO
	.align		4
.L_117:
        /*0018*/ 	.byte	0x04, 0x17
        /*001a*/ 	.short	(.L_119 - .L_118)
.L_118:
        /*001c*/ 	.word	0x00000000
        /*0020*/ 	.short	0x0006
        /*0022*/ 	.short	0x0028
        /*0024*/ 	.byte	0x00, 0xf5, 0x21, 0x00


	//----- nvinfo : EIATTR_KPARAM_INFO
	.align		4
.L_119:
        /*0028*/ 	.byte	0x04, 0x17
        /*002a*/ 	.short	(.L_121 - .L_120)
.L_120:
        /*002c*/ 	.word	0x00000000
        /*0030*/ 	.short	0x0005
        /*0032*/ 	.short	0x0020
        /*0034*/ 	.byte	0x00, 0xf5, 0x21, 0x00


	//----- nvinfo : EIATTR_KPARAM_INFO
	.align		4
.L_121:
        /*0038*/ 	.byte	0x04, 0x17
        /*003a*/ 	.short	(.L_123 - .L_122)
.L_122:
        /*003c*/ 	.word	0x00000000
        /*0040*/ 	.short	0x0004
        /*0042*/ 	.short	0x0018
        /*0044*/ 	.byte	0x00, 0xf5, 0x21, 0x00


	//----- nvinfo : EIATTR_KPARAM_INFO
	.align		4
.L_123:
        /*0048*/ 	.byte	0x04, 0x17
        /*004a*/ 	.short	(.L_125 - .L_124)
.L_124:
        /*004c*/ 	.word	0x00000000
        /*0050*/ 	.short	0x0003
        /*0052*/ 	.short	0x0010
        /*0054*/ 	.byte	0x00, 0xf5, 0x21, 0x00


	//----- nvinfo : EIATTR_KPARAM_INFO
	.align		4
.L_125:
        /*0058*/ 	.byte	0x04, 0x17
        /*005a*/ 	.short	(.L_127 - .L_126)
.L_126:
        /*005c*/ 	.word	0x00000000
        /*0060*/ 	.short	0x0002
        /*0062*/ 	.short	0x0008
        /*0064*/ 	.byte	0x00, 0xf0, 0x11, 0x00


	//----- nvinfo : EIATTR_KPARAM_INFO
	.align		4
.L_127:
        /*0068*/ 	.byte	0x04, 0x17
        /*006a*/ 	.short	(.L_129 - .L_128)
.L_128:
        /*006c*/ 	.word	0x00000000
        /*0070*/ 	.short	0x0001
        /*0072*/ 	.short	0x0004
        /*0074*/ 	.byte	0x00, 0xf0, 0x11, 0x00


	//----- nvinfo : EIATTR_KPARAM_INFO
	.align		4
.L_129:
        /*0078*/ 	.byte	0x04, 0x17
        /*007a*/ 	.short	(.L_131 - .L_130)
.L_130:
        /*007c*/ 	.word	0x00000000
        /*0080*/ 	.short	0x0000
        /*0082*/ 	.short	0x0000
        /*0084*/ 	.byte	0x00, 0xf0, 0x11, 0x00


	//----- nvinfo : EIATTR_SPARSE_MMA_MASK
	.align		4
.L_131:
        /*0088*/ 	.byte	0x03, 0x50
        /*008a*/ 	.short	0x0000


	//----- nvinfo : EIATTR_MAXREG_COUNT
	.align		4
        /*008c*/ 	.byte	0x03, 0x1b
        /*008e*/ 	.short	0x00ff


	//----- nvinfo : EIATTR_MERCURY_ISA_VERSION
	.align		4
        /*0090*/ 	.byte	0x03, 0x5f
        /*0092*/ 	.short	0x0101


	//----- nvinfo : EIATTR_VRC_CTA_INIT_COUNT
	.align		4
        /*0094*/ 	.byte	0x02, 0x4a
	.zero		1
	.zero		1


	//----- nvinfo : EIATTR_EXIT_INSTR_OFFSETS
	.align		4
        /*0098*/ 	.byte	0x04, 0x1c
        /*009a*/ 	.short	(.L_133 - .L_132)


	//   ....[0]....
.L_132:
        /*009c*/ 	.word	0x00000070


	//   ....[1]....
        /*00a0*/ 	.word	0x00000350


	//   ....[2]....
        /*00a4*/ 	.word	0x000003b0


	//   ....[3]....
        /*00a8*/ 	.word	0x00000420


	//----- nvinfo : EIATTR_CRS_STACK_SIZE
	.align		4
.L_133:
        /*00ac*/ 	.byte	0x04, 0x1e
        /*00ae*/ 	.short	(.L_135 - .L_134)
.L_134:
        /*00b0*/ 	.word	0x00000000


	//----- nvinfo : EIATTR_CBANK_PARAM_SIZE
	.align		4
.L_135:
        /*00b4*/ 	.byte	0x03, 0x19
        /*00b6*/ 	.short	0x0038


	//----- nvinfo : EIATTR_PARAM_CBANK
	.align		4
        /*00b8*/ 	.byte	0x04, 0x0a
        /*00ba*/ 	.short	(.L_137 - .L_136)
	.align		4
.L_136:
        /*00bc*/ 	.word	index@(.nv.constant0._Z15MissileDistanceiiiPdS_S_S_S_)
        /*00c0*/ 	.short	0x0380
        /*00c2*/ 	.short	0x0038


	//----- nvinfo : EIATTR_SW_WAR
	.align		4
.L_137:
        /*00c4*/ 	.byte	0x04, 0x36
        /*00c6*/ 	.short	(.L_139 - .L_138)
.L_138:
        /*00c8*/ 	.word	0x00000008
.L_139:


//--------------------- .nv.info._Z9run_step3iiPdS_S_S_S_S_PKdPPc --------------------------
	.section	.nv.info._Z9run_step3iiPdS_S_S_S_S_PKdPPc,"",@"SHT_CUDA_INFO"
	.sectionflags	@""
	.align	4


	//----- nvinfo : EIATTR_CUDA_API_VERSION
	.align		4
        /*0000*/ 	.byte	0x04, 0x37
        /*0002*/ 	.short	(.L_141 - .L_140)
.L_140:
        /*0004*/ 	.word	0x00000082


	//----- nvinfo : EIATTR_KPARAM_INFO
	.align		4
.L_141:
        /*0008*/ 	.byte	0x04, 0x17
        /*000a*/ 	.short	(.L_143 - .L_142)
.L_142:
        /*000c*/ 	.word	0x00000000
        /*0010*/ 	.short	0x0009
        /*0012*/ 	.short	0x0040
        /*0014*/ 	.byte	0x00, 0xf5, 0x21, 0x00


	//----- nvinfo : EIATTR_KPARAM_INFO
	.align		4
.L_143:
        /*0018*/ 	.byte	0x04, 0x17
        /*001a*/ 	.short	(.L_145 - .L_144)
.L_144:
        /*001c*/ 	.word	0x00000000
        /*0020*/ 	.short	0x0008
        /*0022*/ 	.short	0x0038
        /*0024*/ 	.byte	0x00, 0xf5, 0x21, 0x00


	//----- nvinfo : EIATTR_KPARAM_INFO
	.align		4
.L_145:
        /*0028*/ 	.byte	0x04, 0x17
        /*002a*/ 	.short	(.L_147 - .L_146)
.L_146:
        /*002c*/ 	.word	0x00000000
        /*0030*/ 	.short	0x0007
        /*0032*/ 	.short	0x0030
        /*0034*/ 	.byte	0x00, 0xf5, 0x21, 0x00


	//----- nvinfo : EIATTR_KPARAM_INFO
	.align		4
.L_147:
        /*0038*/ 	.byte	0x04, 0x17
        /*003a*/ 	.short	(.L_149 - .L_148)
.L_148:
        /*003c*/ 	.word	0x00000000
        /*0040*/ 	.short	0x0006
        /*0042*/ 	.short	0x0028
        /*0044*/ 	.byte	0x00, 0xf5, 0x21, 0x00


	//----- nvinfo : EIATTR_KPARAM_INFO
	.align		4
.L_149:
        /*0048*/ 	.byte	0x04, 0x17
        /*004a*/ 	.short	(.L_151 - .L_150)
.L_150:
        /*004c*/ 	.word	0x00000000
        /*0050*/ 	.short	0x0005
        /*0052*/ 	.short	0x0020
        /*0054*/ 	.byte	0x00, 0xf5, 0x21, 0x00


	//----- nvinfo : EIATTR_KPARAM_INFO
	.align		4
.L_151:
        /*0058*/ 	.byte	0x04, 0x17
        /*005a*/ 	.short	(.L_153 - .L_152)
.L_152:
        /*005c*/ 	.word	0x00000000
        /*0060*/ 	.short	0x0004
        /*0062*/ 	.short	0x0018
        /*0064*/ 	.byte	0x00, 0xf5, 0x21, 0x00


	//----- nvinfo : EIATTR_KPARAM_INFO
	.align		4
.L_153:
        /*0068*/ 	.byte	0x04, 0x17
        /*006a*/ 	.short	(.L_155 - .L_154)
.L_154:
        /*006c*/ 	.word	0x00000000
        /*0070*/ 	.short	0x0003
        /*0072*/ 	.short	0x0010
        /*0074*/ 	.byte	0x00, 0xf5, 0x21, 0x00


	//----- nvinfo : EIATTR_KPARAM_INFO
	.align		4
.L_155:
        /*0078*/ 	.byte	0x04, 0x17
        /*007a*/ 	.short	(.L_157 - .L_156)
.L_156:
        /*007c*/ 	.word	0x00000000
        /*0080*/ 	.short	0x0002
        /*0082*/ 	.short	0x0008
        /*0084*/ 	.byte	0x00, 0xf5, 0x21, 0x00


	//----- nvinfo : EIATTR_KPARAM_INFO
	.align		4
.L_157:
        /*0088*/ 	.byte	0x04, 0x17
        /*008a*/ 	.short	(.L_159 - .L_158)
.L_158:
        /*008c*/ 	.word	0x00000000
        /*0090*/ 	.short	0x0001
        /*0092*/ 	.short	0x0004
        /*0094*/ 	.byte	0x00, 0xf0, 0x11, 0x00


	//----- nvinfo : EIATTR_KPARAM_INFO
	.align		4
.L_159:
        /*0098*/ 	.byte	0x04, 0x17
        /*009a*/ 	.short	(.L_161 - .L_160)
.L_160:
        /*009c*/ 	.word	0x00000000
        /*00a0*/ 	.short	0x0000
        /*00a2*/ 	.short	0x0000
        /*00a4*/ 	.byte	0x00, 0xf0, 0x11, 0x00


	//----- nvinfo : EIATTR_SPARSE_MMA_MASK
	.align		4
.L_161:
        /*00a8*/ 	.byte	0x03, 0x50
        /*00aa*/ 	.short	0x0000


	//----- nvinfo : EIATTR_MAXREG_COUNT
	.align		4
        /*00ac*/ 	.byte	0x03, 0x1b
        /*00ae*/ 	.short	0x00ff


	//----- nvinfo : EIATTR_NUM_BARRIERS
	.align		4
        /*00b0*/ 	.byte	0x02, 0x4c
        /*00b2*/ 	.byte	0x01
	.zero		1


	//----- nvinfo : EIATTR_MERCURY_ISA_VERSION
	.align		4
        /*00b4*/ 	.byte	0x03, 0x5f
        /*00b6*/ 	.short	0x0101


	//----- nvinfo : EIATTR_VRC_CTA_INIT_COUNT
	.align		4
        /*00b8*/ 	.byte	0x02, 0x4a
	.zero		1
	.zero		1


	//----- nvinfo : EIATTR_EXIT_INSTR_OFFSETS
	.align		4
        /*00bc*/ 	.byte	0x04, 0x1c
        /*00be*/ 	.short	(.L_163 - .L_162)


	//   ....[0]....
.L_162:
        /*00c0*/ 	.word	0x00000fa0


	//   ....[1]....
        /*00c4*/ 	.word	0x00003bb0


	//----- nvinfo : EIATTR_CRS_STACK_SIZE
	.align		4
.L_163:
        /*00c8*/ 	.byte	0x04, 0x1e
        /*00ca*/ 	.short	(.L_165 - .L_164)
.L_164:
        /*00cc*/ 	.word	0x00000000


	//----- nvinfo : EIATTR_CBANK_PARAM_SIZE
	.align		4
.L_165:
        /*00d0*/ 	.byte	0x03, 0x19
        /*00d2*/ 	.short	0x0048


	//----- nvinfo : EIATTR_PARAM_CBANK
	.align		4
        /*00d4*/ 	.byte	0x04, 0x0a
        /*00d6*/ 	.short	(.L_167 - .L_166)
	.align		4
.L_166:
        /*00d8*/ 	.word	index@(.nv.constant0._Z9run_step3iiPdS_S_S_S_S_PKdPPc)
        /*00dc*/ 	.short	0x0380
        /*00de*/ 	.short	0x0048


	//----- nvinfo : EIATTR_SW_WAR
	.align		4
.L_167:
        /*00e0*/ 	.byte	0x04, 0x36
        /*00e2*/ 	.short	(.L_169 - .L_168)
.L_168:
        /*00e4*/ 	.word	0x00000008
.L_169:


//--------------------- .nv.info._Z8run_stepiiPdS_S_S_S_S_PKdPPc --------------------------
	.section	.nv.info._Z8run_stepiiPdS_S_S_S_S_PKdPPc,"",@"SHT_CUDA_INFO"
	.sectionflags	@""
	.align	4


	//----- nvinfo : EIATTR_CUDA_API_VERSION
	.align		4
        /*0000*/ 	.byte	0x04, 0x37
        /*0002*/ 	.short	(.L_171 - .L_170)
.L_170:
        /*0004*/ 	.word	0x00000082


	//----- nvinfo : EIATTR_KPARAM_INFO
	.align		4
.L_171:
        /*0008*/ 	.byte	0x04, 0x17
        /*000a*/ 	.short	(.L_173 - .L_172)
.L_172:
        /*000c*/ 	.word	0x00000000
        /*0010*/ 	.short	0x0009
        /*0012*/ 	.short	0x0040
        /*0014*/ 	.byte	0x00, 0xf5, 0x21, 0x00


	//----- nvinfo : EIATTR_KPARAM_INFO
	.align		4
.L_173:
        /*0018*/ 	.byte	0x04, 0x17
        /*001a*/ 	.short	(.L_175 - .L_174)
.L_174:
        /*001c*/ 	.word	0x00000000
        /*0020*/ 	.short	0x0008
        /*0022*/ 	.short	0x0038
        /*0024*/ 	.byte	0x00, 0xf5, 0x21, 0x00


	//----- nvinfo : EIATTR_KPARAM_INFO
	.align		4
.L_175:
        /*0028*/ 	.byte	0x04, 0x17
        /*002a*/ 	.short	(.L_177 - .L_176)
.L_176:
        /*002c*/ 	.word	0x00000000
        /*0030*/ 	.short	0x0007
        /*0032*/ 	.short	0x0030
        /*0034*/ 	.byte	0x00, 0xf5, 0x21, 0x00


	//----- nvinfo : EIATTR_KPARAM_INFO
	.align		4
.L_177:
        /*0038*/ 	.byte	0x04, 0x17
        /*003a*/ 	.short	(.L_179 - .L_178)
.L_178:
        /*003c*/ 	.word	0x00000000
        /*0040*/ 	.short	0x0006
        /*0042*/ 	.short	0x0028
        /*0044*/ 	.byte	0x00, 0xf5, 0x21, 0x00


	//----- nvinfo : EIATTR_KPARAM_INFO
	.align		4
.L_179:
        /*0048*/ 	.byte	0x04, 0x17
        /*004a*/ 	.short	(.L_181 - .L_180)
.L_180:
        /*004c*/ 	.word	0x00000000
        /*0050*/ 	.short	0x0005
        /*0052*/ 	.short	0x0020
        /*0054*/ 	.byte	0x00, 0xf5, 0x21, 0x00


	//----- nvinfo : EIATTR_KPARAM_INFO
	.align		4
.L_181:
        /*0058*/ 	.byte	0x04, 0x17
        /*005a*/ 	.short	(.L_183 - .L_182)
.L_182:
        /*005c*/ 	.word	0x00000000
        /*0060*/ 	.short	0x0004
        /*0062*/ 	.short	0x0018
        /*0064*/ 	.byte	0x00, 0xf5, 0x21, 0x00


	//----- nvinfo : EIATTR_KPARAM_INFO
	.align		4
.L_183:
        /*0068*/ 	.byte	0x04, 0x17
        /*006a*/ 	.short	(.L_185 - .L_184)
.L_184:
        /*006c*/ 	.word	0x00000000
        /*0070*/ 	.short	0x0003
        /*0072*/ 	.short	0x0010
        /*0074*/ 	.byte	0x00, 0xf5, 0x21, 0x00


	//----- nvinfo : EIATTR_KPARAM_INFO
	.align		4
.L_185:
        /*0078*/ 	.byte	0x04, 0x17
        /*007a*/ 	.short	(.L_187 - .L_186)
.L_186:
        /*007c*/ 	.word	0x00000000
        /*0080*/ 	.short	0x0002
        /*0082*/ 	.short	0x0008
        /*0084*/ 	.byte	0x00, 0xf5, 0x21, 0x00


	//----- nvinfo : EIATTR_KPARAM_INFO
	.align		4
.L_187:
        /*0088*/ 	.byte	0x04, 0x17
        /*008a*/ 	.short	(.L_189 - .L_188)
.L_188:
        /*008c*/ 	.word	0x00000000
        /*0090*/ 	.short	0x0001
        /*0092*/ 	.short	0x0004
        /*0094*/ 	.byte	0x00, 0xf0, 0x11, 0x00


	//----- nvinfo : EIATTR_KPARAM_INFO
	.align		4
.L_189:
        /*0098*/ 	.byte	0x04, 0x17
        /*009a*/ 	.short	(.L_191 - .L_190)
.L_190:
        /*009c*/ 	.word	0x00000000
        /*00a0*/ 	.short	0x0000
        /*00a2*/ 	.short	0x0000
        /*00a4*/ 	.byte	0x00, 0xf0, 0x11, 0x00


	//----- nvinfo : EIATTR_SPARSE_MMA_MASK
	.align		4
.L_191:
        /*00a8*/ 	.byte	0x03, 0x50
        /*00aa*/ 	.short	0x0000


	//----- nvinfo : EIATTR_MAXREG_COUNT
	.align		4
        /*00ac*/ 	.byte	0x03, 0x1b
        /*00ae*/ 	.short	0x00ff


	//----- nvinfo : EIATTR_NUM_BARRIERS
	.align		4
        /*00b0*/ 	.byte	0x02, 0x4c
        /*00b2*/ 	.byte	0x01
	.zero		1


	//----- nvinfo : EIATTR_MERCURY_ISA_VERSION
	.align		4
        /*00b4*/ 	.byte	0x03, 0x5f
        /*00b6*/ 	.short	0x0101


	//----- nvinfo : EIATTR_VRC_CTA_INIT_COUNT
	.align		4
        /*00b8*/ 	.byte	0x02, 0x4a
	.zero		1
	.zero		1


	//----- nvinfo : EIATTR_EXIT_INSTR_OFFSETS
	.align		4
        /*00bc*/ 	.byte	0x04, 0x1c
        /*00be*/ 	.short	(.L_193 - .L_192)


	//   ....[0]....
.L_192:
        /*00c0*/ 	.word	0x00000060


	//   ....[1]....
        /*00c4*/ 	.word	0x00000fe0


	//   ....[2]....
        /*00c8*/ 	.word	0x00003bf0


	//----- nvinfo : EIATTR_CRS_STACK_SIZE
	.align		4
.L_193:
        /*00cc*/ 	.byte	0x04, 0x1e
        /*00ce*/ 	.short	(.L_195 - .L_194)
.L_194:
        /*00d0*/ 	.word	0x00000000


	//----- nvinfo : EIATTR_CBANK_PARAM_SIZE
	.align		4
.L_195:
        /*00d4*/ 	.byte	0x03, 0x19
        /*00d6*/ 	.short	0x0048


	//----- nvinfo : EIATTR_PARAM_CBANK
	.align		4
        /*00d8*/ 	.byte	0x04, 0x0a
        /*00da*/ 	.short	(.L_197 - .L_196)
	.align		4
.L_196:
        /*00dc*/ 	.word	index@(.nv.constant0._Z8run_stepiiPdS_S_S_S_S_PKdPPc)
        /*00e0*/ 	.short	0x0380
        /*00e2*/ 	.short	0x0048


	//----- nvinfo : EIATTR_SW_WAR
	.align		4
.L_197:
        /*00e4*/ 	.byte	0x04, 0x36
        /*00e6*/ 	.short	(.L_199 - .L_198)
.L_198:
        /*00e8*/ 	.word	0x00000008
.L_199:


//--------------------- .nv.callgraph             --------------------------
	.section	.nv.callgraph,"",@"SHT_CUDA_CALLGRAPH"
	.align	4
	.sectionentsize	8
	.align		4
        /*0000*/ 	.word	0x00000000
	.align		4
        /*0004*/ 	.word	0xffffffff
	.align		4
        /*0008*/ 	.word	0x00000000
	.align		4
        /*000c*/ 	.word	0xfffffffe
	.align		4
        /*0010*/ 	.word	0x00000000
	.align		4
        /*0014*/ 	.word	0xfffffffd
	.align		4
        /*0018*/ 	.word	0x00000000
	.align		4
        /*001c*/ 	.word	0xfffffffc


//--------------------- .nv.constant4             --------------------------
	.section	.nv.constant4,"a",@progbits
	.align	8
	.align		8
.nv.constant4:
        /*0000*/ 	.dword	ax1
	.align		8
        /*0008*/ 	.dword	ay1
	.align		8
        /*0010*/ 	.dword	az1
	.align		8
        /*0018*/ 	.dword	hit_time_step_cuda
	.align		8
        /*0020*/ 	.dword	__cudart_i2opi_d
	.align		8
        /*0028*/ 	.dword	__cudart_sin_cos_coeffs


//--------------------- .text._Z13IgnoreDevicesiPdPPc --------------------------
	.section	.text._Z13IgnoreDevicesiPdPPc,"ax",@progbits
	.align	128
        .global         _Z13IgnoreDevicesiPdPPc
        .type           _Z13IgnoreDevicesiPdPPc,@function
        .size           _Z13IgnoreDevicesiPdPPc,(.L_x_110 - _Z13IgnoreDevicesiPdPPc)
        .other          _Z13IgnoreDevicesiPdPPc,@"STO_CUDA_ENTRY STV_DEFAULT"
_Z13IgnoreDevicesiPdPPc:
.text._Z13IgnoreDevicesiPdPPc:
[----:B------:R-:W-:Y:S01]  /*0000*/  LDC R1, c[0x0][0x37c] ;  /* 0x0000df00ff017b82 */ /* 0x000fe20000000800 */
[----:B------:R-:W0:Y:S07]  /*0010*/  S2R R0, SR_TID.X ;  /* 0x0000000000007919 */ /* 0x000e2e0000002100 */
[----:B------:R-:W0:Y:S01]  /*0020*/  S2UR UR4, SR_CTAID.X ;  /* 0x00000000000479c3 */ /* 0x000e220000002500 */
[----:B------:R-:W1:Y:S07]  /*0030*/  LDCU UR5, c[0x0][0x380] ;  /* 0x00007000ff0577ac */ /* 0x000e6e0008000800 */
[----:B------:R-:W0:Y:S02]  /*0040*/  LDC R9, c[0x0][0x360] ;  /* 0x0000d800ff097b82 */ /* 0x000e240000000800 */
[----:B0-----:R-:W-:-:S05]  /*0050*/  IMAD R0, R9, UR4, R0 ;  /* 0x0000000409007c24 */ /* 0x001fca000f8e0200 */
[----:B-1----:R-:W-:-:S13]  /*0060*/  ISETP.GE.AND P0, PT, R0, UR5, PT ;  /* 0x0000000500007c0c */ /* 0x002fda000bf06270 */
[----:B------:R-:W-:Y:S05]  /*0070*/  @P0 EXIT ;  /* 0x000000000000094d */ /* 0x000fea0003800000 */
[----:B------:R-:W0:Y:S01]  /*0080*/  LDC.64 R4, c[0x0][0x390] ;  /* 0x0000e400ff047b82 */ /* 0x000e220000000a00 */
[----:B------:R-:W1:Y:S01]  /*0090*/  LDCU UR4, c[0x0][0x370] ;  /* 0x00006e00ff0477ac */ /* 0x000e620008000800 */
[----:B------:R-:W2:Y:S06]  /*00a0*/  LDCU.64 UR6, c[0x0][0x358] ;  /* 0x00006b00ff0677ac */ /* 0x000eac0008000a00 */
[----:B------:R-:W3:Y:S01]  /*00b0*/  LDC.64 R6, c[0x0][0x388] ;  /* 0x0000e200ff067b82 */ /* 0x000ee20000000a00 */
[----:B------:R-:W4:Y:S01]  /*00c0*/  LDCU UR5, c[0x0][0x380] ;  /* 0x00007000ff0577ac */ /* 0x000f220008000800 */
[----:B-1----:R-:W-:-:S07]  /*00d0*/  IMAD R9, R9, UR4, RZ ;  /* 0x0000000409097c24 */ /* 0x002fce000f8e02ff */
.L_x_0:
[----:B01----:R-:W-:-:S06]  /*00e0*/  IMAD.WIDE R2, R0, 0x8, R4 ;  /* 0x0000000800027825 */ /* 0x003fcc00078e0204 */
[----:B--2---:R-:W2:Y:S04]  /*00f0*/  LDG.E.64 R2, desc[UR6][R2.64] ;  /* 0x0000000602027981 */ /* 0x004ea8000c1e1b00 */
[----:B--2---:R-:W2:Y:S02]  /*0100*/  LDG.E.U8 R8, desc[UR6][R2.64] ;  /* 0x0000000602087981 */ /* 0x004ea4000c1e1100 */
[----:B--2---:R-:W-:Y:S02]  /*0110*/  ISETP.NE.AND P0, PT, R8, 0x64, PT ;  /* 0x000000640800780c */ /* 0x004fe40003f05270 */
[----:B------:R-:W-:-:S04]  /*0120*/  IADD3 R8, PT, PT, R9, R0, RZ ;  /* 0x0000000009087210 */ /* 0x000fc80007ffe0ff */
[----:B----4-:R-:W-:-:S07]  /*0130*/  ISETP.GE.AND P1, PT, R8, UR5, PT ;  /* 0x0000000508007c0c */ /* 0x010fce000bf26270 */
[----:B------:R-:W-:Y:S06]  /*0140*/  @P0 EXIT ;  /* 0x000000000000094d */ /* 0x000fec0003800000 */
[----:B---3--:R-:W-:Y:S01]  /*0150*/  IMAD.WIDE R2, R0, 0x8, R6 ;  /* 0x0000000800027825 */ /* 0x008fe200078e0206 */
[----:B------:R-:W-:-:S04]  /*0160*/  MOV R0, R8 ;  /* 0x0000000800007202 */ /* 0x000fc80000000f00 */
[----:B------:R1:W-:Y:S01]  /*0170*/  STG.E.64 desc[UR6][R2.64], RZ ;  /* 0x000000ff02007986 */ /* 0x0003e2000c101b06 */
[----:B------:R-:W-:Y:S05]  /*0180*/  @!P1 BRA `(.L_x_0) ;  /* 0xfffffffc00d49947 */ /* 0x000fea000383ffff */
[----:B------:R-:W-:Y:S05]  /*0190*/  EXIT ;  /* 0x000000000000794d */ /* 0x000fea0003800000 */
.L_x_1:
[----:B------:R-:W-:-:S00]  /*01a0*/  BRA `(.L_x_1) ;  /* 0xfffffffc00fc7947 */ /* 0x000fc0000383ffff */
[----:B------:R-:W-:-:S00]  /*01b0*/  NOP ;  /* 0x0000000000007918 */ /* 0x000fc00000000000 */
        /* <DEDUP_REMOVED lines=12> */
.L_x_110:


//--------------------- .text._Z11HitTimeStepiiiPdS_S_Pi --------------------------
	.section	.text._Z11HitTimeStepiiiPdS_S_Pi,"ax",@progbits
	.align	128
        .global         _Z11HitTimeStepiiiPdS_S_Pi
        .type           _Z11HitTimeStepiiiPdS_S_Pi,@function
        .size           _Z11HitTimeStepiiiPdS_S_Pi,(.L_x_111 - _Z11HitTimeStepiiiPdS_S_Pi)
        .other          _Z11HitTimeStepiiiPdS_S_Pi,@"STO_CUDA_ENTRY STV_DEFAULT"
_Z11HitTimeStepiiiPdS_S_Pi:
.text._Z11HitTimeStepiiiPdS_S_Pi:
[----:B------:R-:W-:Y:S08]  /*0000*/  LDC R1, c[0x0][0x37c] ;  /* 0x0000df00ff017b82 */ /* 0x000ff00000000800 */
[----:B------:R-:W0:Y:S01]  /*0010*/  LDC.64 R2, c[0x4][0x18] ;  /* 0x01000600ff027b82 */ /* 0x000e220000000a00 */
[----:B------:R-:W0:Y:S02]  /*0020*/  LDCU.64 UR4, c[0x0][0x358] ;  /* 0x00006b00ff0477ac */ /* 0x000e240008000a00 */
[----:B0-----:R-:W2:Y:S02]  /*0030*/  LDG.E R0, desc[UR4][R2.64] ;  /* 0x0000000402007981 */ /* 0x001ea4000c1e1900 */
[----:B--2---:R-:W-:-:S13]  /*0040*/  ISETP.NE.AND P0, PT, R0, -0x2, PT ;  /* 0xfffffffe0000780c */ /* 0x004fda0003f05270 */
[----:B------:R-:W-:Y:S05]  /*0050*/  @P0 EXIT ;  /* 0x000000000000094d */ /* 0x000fea0003800000 */
[----:B------:R-:W0:Y:S08]  /*0060*/  LDC R15, c[0x0][0x384] ;  /* 0x0000e100ff0f7b82 */ /* 0x000e300000000800 */
[----:B------:R-:W0:Y:S08]  /*0070*/  LDC.64 R8, c[0x0][0x398] ;  /* 0x0000e600ff087b82 */ /* 0x000e300000000a00 */
[----:B------:R-:W1:Y:S08]  /*0080*/  LDC R17, c[0x0][0x388] ;  /* 0x0000e200ff117b82 */ /* 0x000e700000000800 */
[----:B------:R-:W2:Y:S08]  /*0090*/  LDC.64 R12, c[0x0][0x390] ;  /* 0x0000e400ff0c7b82 */ /* 0x000eb00000000a00 */
[----:B------:R-:W3:Y:S01]  /*00a0*/  LDC.64 R6, c[0x0][0x3a0] ;  /* 0x0000e800ff067b82 */ /* 0x000ee20000000a00 */
[----:B0-----:R-:W-:-:S06]  /*00b0*/  IMAD.WIDE R4, R15, 0x8, R8 ;  /* 0x000000080f047825 */ /* 0x001fcc00078e0208 */
[----:B------:R-:W4:Y:S01]  /*00c0*/  LDG.E.64 R4, desc[UR4][R4.64] ;  /* 0x0000000404047981 */ /* 0x000f22000c1e1b00 */
[----:B-1----:R-:W-:-:S06]  /*00d0*/  IMAD.WIDE R8, R17, 0x8, R8 ;  /* 0x0000000811087825 */ /* 0x002fcc00078e0208 */
[----:B------:R-:W4:Y:S01]  /*00e0*/  LDG.E.64 R8, desc[UR4][R8.64] ;  /* 0x0000000408087981 */ /* 0x000f22000c1e1b00 */
[----:B--2---:R-:W-:-:S04]  /*00f0*/  IMAD.WIDE R10, R15, 0x8, R12 ;  /* 0x000000080f0a7825 */ /* 0x004fc800078e020c */
[----:B------:R-:W-:Y:S02]  /*0100*/  IMAD.WIDE R12, R17, 0x8, R12 ;  /* 0x00000008110c7825 */ /* 0x000fe400078e020c */
[----:B------:R-:W2:Y:S02]  /*0110*/  LDG.E.64 R10, desc[UR4][R10.64] ;  /* 0x000000040a0a7981 */ /* 0x000ea4000c1e1b00 */
[--C-:B---3--:R-:W-:Y:S02]  /*0120*/  IMAD.WIDE R14, R15, 0x8, R6.reuse ;  /* 0x000000080f0e7825 */ /* 0x108fe400078e0206 */
[----:B------:R-:W2:Y:S02]  /*0130*/  LDG.E.64 R12, desc[UR4][R12.64] ;  /* 0x000000040c0c7981 */ /* 0x000ea4000c1e1b00 */
[----:B------:R-:W-:Y:S02]  /*0140*/  IMAD.WIDE R16, R17, 0x8, R6 ;  /* 0x0000000811107825 */ /* 0x000fe400078e0206 */
[----:B------:R-:W3:Y:S04]  /*0150*/  LDG.E.64 R14, desc[UR4][R14.64] ;  /* 0x000000040e0e7981 */ /* 0x000ee8000c1e1b00 */
[----:B------:R-:W3:Y:S01]  /*0160*/  LDG.E.64 R16, desc[UR4][R16.64] ;  /* 0x0000000410107981 */ /* 0x000ee2000c1e1b00 */
[----:B------:R-:W-:Y:S01]  /*0170*/  UMOV UR6, 0x1e900000 ;  /* 0x1e90000000067882 */ /* 0x000fe20000000000 */
[----:B------:R-:W-:Y:S01]  /*0180*/  UMOV UR7, 0x42d6bcc4 ;  /* 0x42d6bcc400077882 */ /* 0x000fe20000000000 */
[----:B----4-:R-:W-:-:S08]  /*0190*/  DADD R6, R4, -R8 ;  /* 0x0000000004067229 */ /* 0x010fd00000000808 */
[----:B------:R-:W-:Y:S02]  /*01a0*/  DMUL R8, R6, R6 ;  /* 0x0000000606087228 */ /* 0x000fe40000000000 */
[----:B--2---:R-:W-:Y:S02]  /*01b0*/  DADD R4, R10, -R12 ;  /* 0x000000000a047229 */ /* 0x004fe4000000080c */
[----:B---3--:R-:W-:-:S06]  /*01c0*/  DADD R6, R14, -R16 ;  /* 0x000000000e067229 */ /* 0x008fcc0000000810 */
[----:B------:R-:W-:-:S08]  /*01d0*/  DFMA R8, R4, R4, R8 ;  /* 0x000000040408722b */ /* 0x000fd00000000008 */
[----:B------:R-:W-:-:S08]  /*01e0*/  DFMA R8, R6, R6, R8 ;  /* 0x000000060608722b */ /* 0x000fd00000000008 */
[----:B------:R-:W-:-:S14]  /*01f0*/  DSETP.GEU.AND P0, PT, R8, UR6, PT ;  /* 0x0000000608007e2a */ /* 0x000fdc000bf0e000 */
[----:B------:R-:W-:Y:S05]  /*0200*/  @P0 EXIT ;  /* 0x000000000000094d */ /* 0x000fea0003800000 */
[----:B------:R-:W0:Y:S08]  /*0210*/  LDC R7, c[0x0][0x380] ;  /* 0x0000e000ff077b82 */ /* 0x000e300000000800 */
[----:B------:R-:W1:Y:S01]  /*0220*/  LDC.64 R4, c[0x0][0x3a8] ;  /* 0x0000ea00ff047b82 */ /* 0x000e620000000a00 */
[----:B0-----:R-:W-:Y:S04]  /*0230*/  STG.E desc[UR4][R2.64], R7 ;  /* 0x0000000702007986 */ /* 0x001fe8000c101904 */
[----:B-1----:R-:W-:Y:S01]  /*0240*/  STG.E desc[UR4][R4.64], R7 ;  /* 0x0000000704007986 */ /* 0x002fe2000c101904 */
[----:B------:R-:W-:Y:S05]  /*0250*/  EXIT ;  /* 0x000000000000794d */ /* 0x000fea0003800000 */
.L_x_2:
        /* <DEDUP_REMOVED lines=10> */
.L_x_111:


//--------------------- .text._Z7MinDistiiPdS_S_S_ --------------------------
	.section	.text._Z7MinDistiiPdS_S_S_,"ax",@progbits
	.align	128
        .global         _Z7MinDistiiPdS_S_S_
        .type           _Z7MinDistiiPdS_S_S_,@function
        .size           _Z7MinDistiiPdS_S_S_,(.L_x_112 - _Z7MinDistiiPdS_S_S_)
        .other          _Z7MinDistiiPdS_S_S_,@"STO_CUDA_ENTRY STV_DEFAULT"
_Z7MinDistiiPdS_S_S_:
.text._Z7MinDistiiPdS_S_S_:
[----:B------:R-:W-:Y:S08]  /*0000*/  LDC R1, c[0x0][0x37c] ;  /* 0x0000df00ff017b82 */ /* 0x000ff00000000800 */
[----:B------:R-:W0:Y:S01]  /*0010*/  LDC.64 R6, c[0x0][0x390] ;  /* 0x0000e400ff067b82 */ /* 0x000e220000000a00 */
[----:B------:R-:W1:Y:S07]  /*0020*/  LDCU.64 UR4, c[0x0][0x358] ;  /* 0x00006b00ff0477ac */ /* 0x000e6e0008000a00 */
[----:B------:R-:W0:Y:S08]  /*0030*/  LDC.64 R8, c[0x0][0x380] ;  /* 0x0000e000ff087b82 */ /* 0x000e300000000a00 */
[----:B------:R-:W2:Y:S08]  /*0040*/  LDC.64 R12, c[0x0][0x388] ;  /* 0x0000e200ff0c7b82 */ /* 0x000eb00000000a00 */
[----:B------:R-:W3:Y:S01]  /*0050*/  LDC.64 R16, c[0x0][0x398] ;  /* 0x0000e600ff107b82 */ /* 0x000ee20000000a00 */
[----:B0-----:R-:W-:-:S04]  /*0060*/  IMAD.WIDE R4, R8, 0x8, R6 ;  /* 0x0000000808047825 */ /* 0x001fc800078e0206 */
[C---:B------:R-:W-:Y:S02]  /*0070*/  IMAD.WIDE R6, R9.reuse, 0x8, R6 ;  /* 0x0000000809067825 */ /* 0x040fe400078e0206 */
[----:B-1----:R-:W4:Y:S02]  /*0080*/  LDG.E.64 R4, desc[UR4][R4.64] ;  /* 0x0000000404047981 */ /* 0x002f24000c1e1b00 */
[C-C-:B--2---:R-:W-:Y:S02]  /*0090*/  IMAD.WIDE R10, R8.reuse, 0x8, R12.reuse ;  /* 0x00000008080a7825 */ /* 0x144fe400078e020c */
[----:B------:R-:W4:Y:S02]  /*00a0*/  LDG.E.64 R6, desc[UR4][R6.64] ;  /* 0x0000000406067981 */ /* 0x000f24000c1e1b00 */
[----:B------:R-:W-:Y:S01]  /*00b0*/  IMAD.WIDE R12, R9, 0x8, R12 ;  /* 0x00000008090c7825 */ /* 0x000fe200078e020c */
[----:B------:R-:W0:Y:S01]  /*00c0*/  LDC.64 R2, c[0x0][0x3a0] ;  /* 0x0000e800ff027b82 */ /* 0x000e220000000a00 */
[----:B------:R-:W2:Y:S02]  /*00d0*/  LDG.E.64 R10, desc[UR4][R10.64] ;  /* 0x000000040a0a7981 */ /* 0x000ea4000c1e1b00 */
[----:B---3--:R-:W-:-:S02]  /*00e0*/  IMAD.WIDE R14, R8, 0x8, R16 ;  /* 0x00000008080e7825 */ /* 0x008fc400078e0210 */
[----:B------:R-:W2:Y:S02]  /*00f0*/  LDG.E.64 R12, desc[UR4][R12.64] ;  /* 0x000000040c0c7981 */ /* 0x000ea4000c1e1b00 */
[----:B------:R-:W-:Y:S02]  /*0100*/  IMAD.WIDE R16, R9, 0x8, R16 ;  /* 0x0000000809107825 */ /* 0x000fe400078e0210 */
[----:B------:R-:W3:Y:S04]  /*0110*/  LDG.E.64 R14, desc[UR4][R14.64] ;  /* 0x000000040e0e7981 */ /* 0x000ee8000c1e1b00 */
[----:B------:R-:W3:Y:S04]  /*0120*/  LDG.E.64 R16, desc[UR4][R16.64] ;  /* 0x0000000410107981 */ /* 0x000ee8000c1e1b00 */
[----:B0-----:R-:W5:Y:S01]  /*0130*/  LDG.E.64 R8, desc[UR4][R2.64] ;  /* 0x0000000402087981 */ /* 0x001f62000c1e1b00 */
[----:B----4-:R-:W-:-:S02]  /*0140*/  DADD R6, R4, -R6 ;  /* 0x0000000004067229 */ /* 0x010fc40000000806 */
[----:B--2---:R-:W-:-:S06]  /*0150*/  DADD R4, R10, -R12 ;  /* 0x000000000a047229 */ /* 0x004fcc000000080c */
[----:B------:R-:W-:Y:S02]  /*0160*/  DMUL R18, R6, R6 ;  /* 0x0000000606127228 */ /* 0x000fe40000000000 */
[----:B---3--:R-:W-:-:S06]  /*0170*/  DADD R6, R14, -R16 ;  /* 0x000000000e067229 */ /* 0x008fcc0000000810 */
[----:B------:R-:W-:-:S08]  /*0180*/  DFMA R18, R4, R4, R18 ;  /* 0x000000040412722b */ /* 0x000fd00000000012 */
[----:B------:R-:W-:Y:S01]  /*0190*/  DFMA R18, R6, R6, R18 ;  /* 0x000000060612722b */ /* 0x000fe20000000012 */
[----:B-----5:R-:W-:-:S07]  /*01a0*/  MOV R0, R9 ;  /* 0x0000000900007202 */ /* 0x020fce0000000f00 */
[----:B------:R-:W-:Y:S02]  /*01b0*/  DSETP.MIN.AND P0, P1, R8, R18, PT ;  /* 0x000000120800722a */ /* 0x000fe40003900000 */
[----:B------:R-:W-:-:S04]  /*01c0*/  MOV R5, R19 ;  /* 0x0000001300057202 */ /* 0x000fc80000000f00 */
[----:B------:R-:W-:Y:S02]  /*01d0*/  FSEL R7, R0, R5, P0 ;  /* 0x0000000500077208 */ /* 0x000fe40000000000 */
[----:B------:R-:W-:-:S06]  /*01e0*/  SEL R4, R8, R18, P0 ;  /* 0x0000001208047207 */ /* 0x000fcc0000000000 */
[----:B------:R-:W-:-:S04]  /*01f0*/  @P1 LOP3.LUT R7, R5, 0x80000, RZ, 0xfc, !PT ;  /* 0x0008000005071812 */ /* 0x000fc800078efcff */
[----:B------:R-:W-:-:S05]  /*0200*/  MOV R5, R7 ;  /* 0x0000000700057202 */ /* 0x000fca0000000f00 */
[----:B------:R-:W-:Y:S01]  /*0210*/  STG.E.64 desc[UR4][R2.64], R4 ;  /* 0x0000000402007986 */ /* 0x000fe2000c101b04 */
[----:B------:R-:W-:Y:S05]  /*0220*/  EXIT ;  /* 0x000000000000794d */ /* 0x000fea0003800000 */
.L_x_3:
        /* <DEDUP_REMOVED lines=13> */
.L_x_112:


//--------------------- .text._Z15MissileDistanceiiiPdS_S_S_S_ --------------------------
	.section	.text._Z15MissileDistanceiiiPdS_S_S_S_,"ax",@progbits
	.align	128
        .global         _Z15MissileDistanceiiiPdS_S_S_S_
        .type           _Z15MissileDistanceiiiPdS_S_S_S_,@function
        .size           _Z15MissileDistanceiiiPdS_S_S_S_,(.L_x_103 - _Z15MissileDistanceiiiPdS_S_S_S_)
        .other          _Z15MissileDistanceiiiPdS_S_S_S_,@"STO_CUDA_ENTRY STV_DEFAULT"
_Z15MissileDistanceiiiPdS_S_S_S_:
.text._Z15MissileDistanceiiiPdS_S_S_S_:
[----:B------:R-:W-:Y:S08]  /*0000*/  LDC R1, c[0x0][0x37c] ;  /* 0x0000df00ff017b82 */ /* 0x000ff00000000800 */
[----:B------:R-:W0:Y:S01]  /*0010*/  LDC R11, c[0x0][0x388] ;  /* 0x0000e200ff0b7b82 */ /* 0x000e220000000800 */
[----:B------:R-:W1:Y:S07]  /*0020*/  LDCU.64 UR4, c[0x0][0x358] ;  /* 0x00006b00ff0477ac */ /* 0x000e6e0008000a00 */
[----:B------:R-:W0:Y:S02]  /*0030*/  LDC.64 R2, c[0x0][0x3a8] ;  /* 0x0000ea00ff027b82 */ /* 0x000e240000000a00 */
[----:B0-----:R-:W-:-:S05]  /*0040*/  IMAD.WIDE R2, R11, 0x8, R2 ;  /* 0x000000080b027825 */ /* 0x001fca00078e0202 */
[----:B-1----:R-:W2:Y:S02]  /*0050*/  LDG.E.64 R4, desc[UR4][R2.64] ;  /* 0x0000000402047981 */ /* 0x002ea4000c1e1b00 */
[----:B--2---:R-:W-:-:S14]  /*0060*/  DSETP.NEU.AND P0, PT, R4, RZ, PT ;  /* 0x000000ff0400722a */ /* 0x004fdc0003f0d000 */
[----:B------:R-:W-:Y:S05]  /*0070*/  @!P0 EXIT ;  /* 0x000000000000894d */ /* 0x000fea0003800000 */
        /* <DEDUP_REMOVED lines=16> */
[----:B----4-:R-:W-:-:S08]  /*0180*/  DADD R6, R4, -R8 ;  /* 0x0000000004067229 */ /* 0x010fd00000000808 */
[----:B------:R-:W-:Y:S02]  /*0190*/  DMUL R8, R6, R6 ;  /* 0x0000000606087228 */ /* 0x000fe40000000000 */
[----:B--2---:R-:W-:Y:S02]  /*01a0*/  DADD R4, R12, -R14 ;  /* 0x000000000c047229 */ /* 0x004fe4000000080e */
[----:B---3--:R-:W-:-:S06]  /*01b0*/  DADD R6, R10, -R16 ;  /* 0x000000000a067229 */ /* 0x008fcc0000000810 */
[----:B------:R-:W-:-:S08]  /*01c0*/  DFMA R4, R4, R4, R8 ;  /* 0x000000040404722b */ /* 0x000fd00000000008 */
[----:B------:R-:W-:-:S06]  /*01d0*/  DFMA R4, R6, R6, R4 ;  /* 0x000000060604722b */ /* 0x000fcc0000000004 */
[----:B------:R-:W0:Y:S04]  /*01e0*/  MUFU.RSQ64H R7, R5 ;  /* 0x0000000500077308 */ /* 0x000e280000001c00 */
[----:B------:R-:W-:Y:S01]  /*01f0*/  VIADD R6, R5, 0xfcb00000 ;  /* 0xfcb0000005067836 */ /* 0x000fe20000000000 */
[----:B------:R-:W-:Y:S01]  /*0200*/  MOV R11, 0x3fd80000 ;  /* 0x3fd80000000b7802 */ /* 0x000fe20000000f00 */
[----:B------:R-:W-:-:S04]  /*0210*/  IMAD.MOV.U32 R10, RZ, RZ, 0x0 ;  /* 0x00000000ff0a7424 */ /* 0x000fc800078e00ff */
[----:B0-----:R-:W-:-:S08]  /*0220*/  DMUL R8, R6, R6 ;  /* 0x0000000606087228 */ /* 0x001fd00000000000 */
[----:B------:R-:W-:-:S08]  /*0230*/  DFMA R8, R4, -R8, 1 ;  /* 0x3ff000000408742b */ /* 0x000fd00000000808 */
[----:B------:R-:W-:Y:S02]  /*0240*/  DFMA R10, R8, R10, 0.5 ;  /* 0x3fe00000080a742b */ /* 0x000fe4000000000a */
[----:B------:R-:W-:-:S08]  /*0250*/  DMUL R8, R6, R8 ;  /* 0x0000000806087228 */ /* 0x000fd00000000000 */
[----:B------:R-:W-:Y:S01]  /*0260*/  DFMA R8, R10, R8, R6 ;  /* 0x000000080a08722b */ /* 0x000fe20000000006 */
[----:B------:R-:W-:-:S07]  /*0270*/  ISETP.GE.U32.AND P0, PT, R6, 0x7ca00000, PT ;  /* 0x7ca000000600780c */ /* 0x000fce0003f06070 */
[----:B------:R-:W-:Y:S02]  /*0280*/  DMUL R10, R4, R8 ;  /* 0x00000008040a7228 */ /* 0x000fe40000000000 */
[----:B------:R-:W-:Y:S01]  /*0290*/  VIADD R17, R9, 0xfff00000 ;  /* 0xfff0000009117836 */ /* 0x000fe20000000000 */
[----:B------:R-:W-:-:S05]  /*02a0*/  MOV R16, R8 ;  /* 0x0000000800107202 */ /* 0x000fca0000000f00 */
[----:B------:R-:W-:-:S08]  /*02b0*/  DFMA R12, R10, -R10, R4 ;  /* 0x8000000a0a0c722b */ /* 0x000fd00000000004 */
[----:B------:R-:W-:Y:S01]  /*02c0*/  DFMA R14, R12, R16, R10 ;  /* 0x000000100c0e722b */ /* 0x000fe2000000000a */
[----:B------:R-:W-:Y:S10]  /*02d0*/  @!P0 BRA `(.L_x_4) ;  /* 0x0000000000088947 */ /* 0x000ff40003800000 */
[----:B------:R-:W-:-:S07]  /*02e0*/  MOV R0, 0x300 ;  /* 0x0000030000007802 */ /* 0x000fce0000000f00 */
[----:B------:R-:W-:Y:S05]  /*02f0*/  CALL.REL.NOINC `($__internal_0_$__cuda_sm20_dsqrt_rn_f64_mediumpath_v1) ;  /* 0x00000000004c7944 */ /* 0x000fea0003c00000 */
.L_x_4:
[----:B------:R-:W0:Y:S02]  /*0300*/  LDCU UR6, c[0x0][0x380] ;  /* 0x00007000ff0677ac */ /* 0x000e240008000800 */
[----:B0-----:R-:W0:Y:S02]  /*0310*/  I2F.F64 R4, UR6 ;  /* 0x0000000600047d12 */ /* 0x001e240008201c00 */
[----:B0-----:R-:W-:-:S08]  /*0320*/  DMUL R6, R4, 60 ;  /* 0x404e000004067828 */ /* 0x001fd00000000000 */
[----:B------:R-:W-:-:S08]  /*0330*/  DMUL R6, R6, 1000000 ;  /* 0x412e848006067828 */ /* 0x000fd00000000000 */
[----:B------:R-:W-:-:S14]  /*0340*/  DSETP.GEU.AND P0, PT, R14, R6, PT ;  /* 0x000000060e00722a */ /* 0x000fdc0003f0e000 */
[----:B------:R-:W-:Y:S05]  /*0350*/  @P0 EXIT ;  /* 0x000000000000094d */ /* 0x000fea0003800000 */
[----:B------:R-:W0:Y:S02]  /*0360*/  LDC.64 R6, c[0x0][0x3b0] ;  /* 0x0000ec00ff067b82 */ /* 0x000e240000000a00 */
[----:B0-----:R-:W2:Y:S01]  /*0370*/  LDG.E.64 R8, desc[UR4][R6.64] ;  /* 0x0000000406087981 */ /* 0x001ea2000c1e1b00 */
[----:B------:R-:W-:Y:S01]  /*0380*/  UMOV UR6, 0xf5000000 ;  /* 0xf500000000067882 */ /* 0x000fe20000000000 */
[----:B------:R-:W-:Y:S02]  /*0390*/  UMOV UR7, 0x42065a17 ;  /* 0x42065a1700077882 */ /* 0x000fe40000000000 */
[----:B--2---:R-:W-:-:S14]  /*03a0*/  DSETP.GT.AND P0, PT, R8, UR6, PT ;  /* 0x0000000608007e2a */ /* 0x004fdc000bf04000 */
[----:B------:R-:W-:Y:S05]  /*03b0*/  @!P0 EXIT ;  /* 0x000000000000894d */ /* 0x000fea0003800000 */
[----:B------:R-:W-:Y:S01]  /*03c0*/  DMUL R4, R4, 1000 ;  /* 0x408f400004047828 */ /* 0x000fe20000000000 */
[----:B------:R-:W-:Y:S01]  /*03d0*/  IMAD.MOV.U32 R8, RZ, RZ, 0x0 ;  /* 0x00000000ff087424 */ /* 0x000fe200078e00ff */
[----:B------:R-:W-:Y:S01]  /*03e0*/  MOV R9, 0x404e0000 ;  /* 0x404e000000097802 */ /* 0x000fe20000000f00 */
[----:B------:R-:W-:Y:S05]  /*03f0*/  STG.E.64 desc[UR4][R2.64], RZ ;  /* 0x000000ff02007986 */ /* 0x000fea000c101b04 */
[----:B------:R-:W-:-:S07]  /*0400*/  DFMA R4, R4, R8, 100000 ;  /* 0x40f86a000404742b */ /* 0x000fce0000000008 */
[----:B------:R-:W-:Y:S01]  /*0410*/  STG.E.64 desc[UR4][R6.64], R4 ;  /* 0x0000000406007986 */ /* 0x000fe2000c101b04 */
[----:B------:R-:W-:Y:S05]  /*0420*/  EXIT ;  /* 0x000000000000794d */ /* 0x000fea0003800000 */
        .weak           $__internal_0_$__cuda_sm20_dsqrt_rn_f64_mediumpath_v1
        .type           $__internal_0_$__cuda_sm20_dsqrt_rn_f64_mediumpath_v1,@function
        .size           $__internal_0_$__cuda_sm20_dsqrt_rn_f64_mediumpath_v1,(.L_x_103 - $__internal_0_$__cuda_sm20_dsqrt_rn_f64_mediumpath_v1)
$__internal_0_$__cuda_sm20_dsqrt_rn_f64_mediumpath_v1:
[----:B------:R-:W-:Y:S01]  /*0430*/  ISETP.GE.U32.AND P0, PT, R6, -0x3400000, PT ;  /* 0xfcc000000600780c */ /* 0x000fe20003f06070 */
[----:B------:R-:W-:-:S12]  /*0440*/  IMAD.MOV.U32 R9, RZ, RZ, R17 ;  /* 0x000000ffff097224 */ /* 0x000fd800078e0011 */
[----:B------:R-:W-:Y:S05]  /*0450*/  @!P0 BRA `(.L_x_5) ;  /* 0x0000000000208947 */ /* 0x000fea0003800000 */
[----:B------:R-:W-:-:S10]  /*0460*/  DFMA.RM R8, R12, R8, R10 ;  /* 0x000000080c08722b */ /* 0x000fd4000000400a */
[----:B------:R-:W-:-:S04]  /*0470*/  IADD3 R6, P0, PT, R8, 0x1, RZ ;  /* 0x0000000108067810 */ /* 0x000fc80007f1e0ff */
[----:B------:R-:W-:-:S06]  /*0480*/  IADD3.X R7, PT, PT, RZ, R9, RZ, P0, !PT ;  /* 0x00000009ff077210 */ /* 0x000fcc00007fe4ff */
[----:B------:R-:W-:-:S08]  /*0490*/  DFMA.RP R4, -R8, R6, R4 ;  /* 0x000000060804722b */ /* 0x000fd00000008104 */
[----:B------:R-:W-:-:S06]  /*04a0*/  DSETP.GT.AND P0, PT, R4, RZ, PT ;  /* 0x000000ff0400722a */ /* 0x000fcc0003f04000 */
[----:B------:R-:W-:Y:S02]  /*04b0*/  FSEL R6, R6, R8, P0 ;  /* 0x0000000806067208 */ /* 0x000fe40000000000 */
[----:B------:R-:W-:Y:S01]  /*04c0*/  FSEL R7, R7, R9, P0 ;  /* 0x0000000907077208 */ /* 0x000fe20000000000 */
[----:B------:R-:W-:Y:S06]  /*04d0*/  BRA `(.L_x_6) ;  /* 0x0000000000647947 */ /* 0x000fec0003800000 */
.L_x_5:
[----:B------:R-:W-:-:S14]  /*04e0*/  DSETP.NE.AND P0, PT, R4, RZ, PT ;  /* 0x000000ff0400722a */ /* 0x000fdc0003f05000 */
[----:B------:R-:W-:Y:S05]  /*04f0*/  @!P0 BRA `(.L_x_7) ;  /* 0x0000000000588947 */ /* 0x000fea0003800000 */
[----:B------:R-:W-:-:S13]  /*0500*/  ISETP.GE.AND P0, PT, R5, RZ, PT ;  /* 0x000000ff0500720c */ /* 0x000fda0003f06270 */
[----:B------:R-:W-:Y:S01]  /*0510*/  @!P0 IMAD.MOV.U32 R6, RZ, RZ, 0x0 ;  /* 0x00000000ff068424 */ /* 0x000fe200078e00ff */
[----:B------:R-:W-:Y:S01]  /*0520*/  @!P0 MOV R7, 0xfff80000 ;  /* 0xfff8000000078802 */ /* 0x000fe20000000f00 */
[----:B------:R-:W-:Y:S06]  /*0530*/  @!P0 BRA `(.L_x_6) ;  /* 0x00000000004c8947 */ /* 0x000fec0003800000 */
[----:B------:R-:W-:-:S13]  /*0540*/  ISETP.GT.AND P0, PT, R5, 0x7fefffff, PT ;  /* 0x7fefffff0500780c */ /* 0x000fda0003f04270 */
[----:B------:R-:W-:Y:S05]  /*0550*/  @P0 BRA `(.L_x_7) ;  /* 0x0000000000400947 */ /* 0x000fea0003800000 */
[----:B------:R-:W-:Y:S01]  /*0560*/  DMUL R4, R4, 8.11296384146066816958e+31 ;  /* 0x4690000004047828 */ /* 0x000fe20000000000 */
[----:B------:R-:W-:Y:S01]  /*0570*/  IMAD.MOV.U32 R6, RZ, RZ, RZ ;  /* 0x000000ffff067224 */ /* 0x000fe200078e00ff */
[----:B------:R-:W-:Y:S01]  /*0580*/  MOV R10, 0x0 ;  /* 0x00000000000a7802 */ /* 0x000fe20000000f00 */
[----:B------:R-:W-:-:S03]  /*0590*/  IMAD.MOV.U32 R11, RZ, RZ, 0x3fd80000 ;  /* 0x3fd80000ff0b7424 */ /* 0x000fc600078e00ff */
[----:B------:R-:W0:Y:S02]  /*05a0*/  MUFU.RSQ64H R7, R5 ;  /* 0x0000000500077308 */ /* 0x000e240000001c00 */
[----:B0-----:R-:W-:-:S08]  /*05b0*/  DMUL R8, R6, R6 ;  /* 0x0000000606087228 */ /* 0x001fd00000000000 */
[----:B------:R-:W-:-:S08]  /*05c0*/  DFMA R8, R4, -R8, 1 ;  /* 0x3ff000000408742b */ /* 0x000fd00000000808 */
[----:B------:R-:W-:Y:S02]  /*05d0*/  DFMA R10, R8, R10, 0.5 ;  /* 0x3fe00000080a742b */ /* 0x000fe4000000000a */
[----:B------:R-:W-:-:S08]  /*05e0*/  DMUL R8, R6, R8 ;  /* 0x0000000806087228 */ /* 0x000fd00000000000 */
[----:B------:R-:W-:-:S08]  /*05f0*/  DFMA R8, R10, R8, R6 ;  /* 0x000000080a08722b */ /* 0x000fd00000000006 */
[----:B------:R-:W-:Y:S02]  /*0600*/  DMUL R6, R4, R8 ;  /* 0x0000000804067228 */ /* 0x000fe40000000000 */
[----:B------:R-:W-:-:S06]  /*0610*/  IADD3 R9, PT, PT, R9, -0x100000, RZ ;  /* 0xfff0000009097810 */ /* 0x000fcc0007ffe0ff */
[----:B------:R-:W-:-:S08]  /*0620*/  DFMA R10, R6, -R6, R4 ;  /* 0x80000006060a722b */ /* 0x000fd00000000004 */
[----:B------:R-:W-:-:S10]  /*0630*/  DFMA R6, R8, R10, R6 ;  /* 0x0000000a0806722b */ /* 0x000fd40000000006 */
[----:B------:R-:W-:Y:S01]  /*0640*/  VIADD R7, R7, 0xfcb00000 ;  /* 0xfcb0000007077836 */ /* 0x000fe20000000000 */
[----:B------:R-:W-:Y:S06]  /*0650*/  BRA `(.L_x_6) ;  /* 0x0000000000047947 */ /* 0x000fec0003800000 */
.L_x_7:
[----:B------:R-:W-:-:S11]  /*0660*/  DADD R6, R4, R4 ;  /* 0x0000000004067229 */ /* 0x000fd60000000004 */
.L_x_6:
[----:B------:R-:W-:Y:S01]  /*0670*/  MOV R4, R0 ;  /* 0x0000000000047202 */ /* 0x000fe20000000f00 */
[----:B------:R-:W-:Y:S01]  /*0680*/  IMAD.MOV.U32 R15, RZ, RZ, R7 ;  /* 0x000000ffff0f7224 */ /* 0x000fe200078e0007 */
[----:B------:R-:W-:Y:S02]  /*0690*/  MOV R5, 0x0 ;  /* 0x0000000000057802 */ /* 0x000fe40000000f00 */
[----:B------:R-:W-:Y:S02]  /*06a0*/  MOV R14, R6 ;  /* 0x00000006000e7202 */ /* 0x000fe40000000f00 */
[----:B------:R-:W-:Y:S05]  /*06b0*/  RET.REL.NODEC R4 `(_Z15MissileDistanceiiiPdS_S_S_S_) ;  /* 0xfffffff804507950 */ /* 0x000fea0003c3ffff */
.L_x_8:
        /* <DEDUP_REMOVED lines=12> */
.L_x_103:


//--------------------- .text._Z9run_step3iiPdS_S_S_S_S_PKdPPc --------------------------
	.section	.text._Z9run_step3iiPdS_S_S_S_S_PKdPPc,"ax",@progbits
	.align	128
        .global         _Z9run_step3iiPdS_S_S_S_S_PKdPPc
        .type           _Z9run_step3iiPdS_S_S_S_S_PKdPPc,@function
        .size           _Z9run_step3iiPdS_S_S_S_S_PKdPPc,(.L_x_106 - _Z9run_step3iiPdS_S_S_S_S_PKdPPc)
        .other          _Z9run_step3iiPdS_S_S_S_S_PKdPPc,@"STO_CUDA_ENTRY STV_DEFAULT"
_Z9run_step3iiPdS_S_S_S_S_PKdPPc:
.text._Z9run_step3iiPdS_S_S_S_S_PKdPPc:
[----:B------:R-:W0:Y:S01]  /*0000*/  LDC R1, c[0x0][0x37c] ;  /* 0x0000df00ff017b82 */ /* 0x000e220000000800 */
[----:B------:R-:W1:Y:S01]  /*0010*/  S2R R7, SR_CgaCtaId ;  /* 0x0000000000077919 */ /* 0x000e620000008800 */
[----:B------:R-:W-:Y:S01]  /*0020*/  MOV R2, 0x400 ;  /* 0x0000040000027802 */ /* 0x000fe20000000f00 */
[----:B------:R-:W2:Y:S01]  /*0030*/  LDCU.64 UR4, c[0x0][0x358] ;  /* 0x00006b00ff0477ac */ /* 0x000ea20008000a00 */
[----:B------:R-:W-:Y:S01]  /*0040*/  BSSY.RECONVERGENT B0, `(.L_x_9) ;  /* 0x00000f3000007945 */ /* 0x000fe20003800200 */
[----:B------:R-:W3:Y:S01]  /*0050*/  S2R R0, SR_TID.X ;  /* 0x0000000000007919 */ /* 0x000ee20000002100 */
[----:B0-----:R-:W-:Y:S02]  /*0060*/  VIADD R1, R1, 0xffffffd8 ;  /* 0xffffffd801017836 */ /* 0x001fe40000000000 */
[C---:B------:R-:W-:Y:S01]  /*0070*/  VIADD R4, R2.reuse, 0x2000 ;  /* 0x0000200002047836 */ /* 0x040fe20000000000 */
[----:B------:R-:W0:Y:S01]  /*0080*/  S2R R3, SR_CTAID.X ;  /* 0x0000000000037919 */ /* 0x000e220000002500 */
[----:B------:R-:W-:Y:S01]  /*0090*/  VIADD R6, R2, 0x4000 ;  /* 0x0000400002067836 */ /* 0x000fe20000000000 */
[----:B-1----:R-:W-:-:S02]  /*00a0*/  LEA R2, R7, R2, 0x18 ;  /* 0x0000000207027211 */ /* 0x002fc400078ec0ff */
[C---:B------:R-:W-:Y:S02]  /*00b0*/  LEA R5, R7.reuse, R4, 0x18 ;  /* 0x0000000407057211 */ /* 0x040fe400078ec0ff */
[----:B------:R-:W-:Y:S01]  /*00c0*/  LEA R7, R7, R6, 0x18 ;  /* 0x0000000607077211 */ /* 0x000fe200078ec0ff */
[C---:B---3--:R-:W-:Y:S02]  /*00d0*/  IMAD R4, R0.reuse, 0x8, R2 ;  /* 0x0000000800047824 */ /* 0x048fe400078e0202 */
[C---:B------:R-:W-:Y:S01]  /*00e0*/  IMAD R5, R0.reuse, 0x8, R5 ;  /* 0x0000000800057824 */ /* 0x040fe200078e0205 */
[C---:B0-----:R-:W-:Y:S01]  /*00f0*/  ISETP.NE.AND P0, PT, R0.reuse, R3, PT ;  /* 0x000000030000720c */ /* 0x041fe20003f05270 */
[----:B------:R-:W-:Y:S01]  /*0100*/  IMAD R6, R0, 0x8, R7 ;  /* 0x0000000800067824 */ /* 0x000fe200078e0207 */
[----:B------:R0:W-:Y:S04]  /*0110*/  STS.64 [R4], RZ ;  /* 0x000000ff04007388 */ /* 0x0001e80000000a00 */
[----:B------:R0:W-:Y:S04]  /*0120*/  STS.64 [R5], RZ ;  /* 0x000000ff05007388 */ /* 0x0001e80000000a00 */
[----:B------:R0:W-:Y:S01]  /*0130*/  STS.64 [R6], RZ ;  /* 0x000000ff06007388 */ /* 0x0001e20000000a00 */
[----:B------:R-:W-:Y:S06]  /*0140*/  BAR.SYNC.DEFER_BLOCKING 0x0 ;  /* 0x0000000000007b1d */ /* 0x000fec0000010000 */
[----:B--2---:R-:W-:Y:S05]  /*0150*/  @!P0 BRA `(.L_x_10) ;  /* 0x0000000c00848947 */ /* 0x004fea0003800000 */
[----:B------:R-:W1:Y:S08]  /*0160*/  LDC.64 R8, c[0x0][0x3c0] ;  /* 0x0000f000ff087b82 */ /* 0x000e700000000a00 */
[----:B------:R-:W2:Y:S01]  /*0170*/  LDC.64 R20, c[0x0][0x3b8] ;  /* 0x0000ee00ff147b82 */ /* 0x000ea20000000a00 */
[----:B-1----:R-:W-:-:S06]  /*0180*/  IMAD.WIDE.U32 R8, R0, 0x8, R8 ;  /* 0x0000000800087825 */ /* 0x002fcc00078e0008 */
[----:B------:R-:W3:Y:S01]  /*0190*/  LDG.E.64 R8, desc[UR4][R8.64] ;  /* 0x0000000408087981 */ /* 0x000ee2000c1e1b00 */
[----:B--2---:R-:W-:-:S06]  /*01a0*/  IMAD.WIDE.U32 R20, R0, 0x8, R20 ;  /* 0x0000000800147825 */ /* 0x004fcc00078e0014 */
[----:B------:R-:W5:Y:S04]  /*01b0*/  LDG.E.64 R20, desc[UR4][R20.64] ;  /* 0x0000000414147981 */ /* 0x000f68000c1e1b00 */
[----:B---3--:R-:W2:Y:S01]  /*01c0*/  LD.E.U8 R7, desc[UR4][R8.64] ;  /* 0x0000000408077980 */ /* 0x008ea2000c101100 */
[----:B------:R-:W-:Y:S01]  /*01d0*/  BSSY.RECONVERGENT B1, `(.L_x_11) ;  /* 0x0000056000017945 */ /* 0x000fe20003800200 */
[----:B--2---:R-:W-:-:S13]  /*01e0*/  ISETP.NE.AND P0, PT, R7, 0x64, PT ;  /* 0x000000640700780c */ /* 0x004fda0003f05270 */
[----:B------:R-:W-:Y:S05]  /*01f0*/  @P0 BRA `(.L_x_12) ;  /* 0x00000004004c0947 */ /* 0x000fea0003800000 */
[----:B------:R-:W1:Y:S01]  /*0200*/  MUFU.RCP64H R11, 6000 ;  /* 0x40b77000000b7908 */ /* 0x000e620000001800 */
[----:B------:R-:W-:Y:S01]  /*0210*/  IMAD.MOV.U32 R14, RZ, RZ, 0x0 ;  /* 0x00000000ff0e7424 */ /* 0x000fe200078e00ff */
[----:B------:R-:W2:Y:S01]  /*0220*/  LDCU UR6, c[0x0][0x380] ;  /* 0x00007000ff0677ac */ /* 0x000ea20008000800 */
[----:B------:R-:W-:Y:S02]  /*0230*/  IMAD.MOV.U32 R15, RZ, RZ, 0x40b77000 ;  /* 0x40b77000ff0f7424 */ /* 0x000fe400078e00ff */
[----:B------:R-:W-:-:S06]  /*0240*/  IMAD.MOV.U32 R10, RZ, RZ, 0x1 ;  /* 0x00000001ff0a7424 */ /* 0x000fcc00078e00ff */
[----:B-1----:R-:W-:-:S08]  /*0250*/  DFMA R8, R10, -R14, 1 ;  /* 0x3ff000000a08742b */ /* 0x002fd0000000080e */
[----:B------:R-:W-:Y:S02]  /*0260*/  DFMA R12, R8, R8, R8 ;  /* 0x00000008080c722b */ /* 0x000fe40000000008 */
[----:B--2---:R-:W1:Y:S06]  /*0270*/  I2F.F64 R8, UR6 ;  /* 0x0000000600087d12 */ /* 0x004e6c0008201c00 */
[----:B------:R-:W-:-:S08]  /*0280*/  DFMA R12, R10, R12, R10 ;  /* 0x0000000c0a0c722b */ /* 0x000fd0000000000a */
[----:B------:R-:W-:Y:S02]  /*0290*/  DFMA R14, R12, -R14, 1 ;  /* 0x3ff000000c0e742b */ /* 0x000fe4000000080e */
[----:B-1----:R-:W-:-:S06]  /*02a0*/  DMUL R10, R8, 60 ;  /* 0x404e0000080a7828 */ /* 0x002fcc0000000000 */
[----:B------:R-:W-:-:S04]  /*02b0*/  DFMA R14, R12, R14, R12 ;  /* 0x0000000e0c0e722b */ /* 0x000fc8000000000c */
[----:B------:R-:W-:-:S04]  /*02c0*/  FSETP.GEU.AND P1, PT, |R11|, 6.5827683646048100446e-37, PT ;  /* 0x036000000b00780b */ /* 0x000fc80003f2e200 */
[----:B------:R-:W-:-:S08]  /*02d0*/  DMUL R8, R10, R14 ;  /* 0x0000000e0a087228 */ /* 0x000fd00000000000 */
[----:B------:R-:W-:-:S08]  /*02e0*/  DFMA R12, R8, -6000, R10 ;  /* 0xc0b77000080c782b */ /* 0x000fd0000000000a */
[----:B------:R-:W-:-:S10]  /*02f0*/  DFMA R8, R14, R12, R8 ;  /* 0x0000000c0e08722b */ /* 0x000fd40000000008 */
[----:B------:R-:W-:-:S05]  /*0300*/  FFMA R7, RZ, 5.732421875, R9 ;  /* 0x40b77000ff077823 */ /* 0x000fca0000000009 */
[----:B------:R-:W-:-:S13]  /*0310*/  FSETP.GT.AND P0, PT, |R7|, 1.469367938527859385e-39, PT ;  /* 0x001000000700780b */ /* 0x000fda0003f04200 */
[----:B------:R-:W-:Y:S05]  /*0320*/  @P0 BRA P1, `(.L_x_13) ;  /* 0x0000000000200947 */ /* 0x000fea0000800000 */
[----:B------:R-:W-:Y:S01]  /*0330*/  IMAD.MOV.U32 R22, RZ, RZ, R10 ;  /* 0x000000ffff167224 */ /* 0x000fe200078e000a */
[----:B------:R-:W-:Y:S01]  /*0340*/  MOV R8, 0x390 ;  /* 0x0000039000087802 */ /* 0x000fe20000000f00 */
[----:B------:R-:W-:Y:S02]  /*0350*/  IMAD.MOV.U32 R23, RZ, RZ, R11 ;  /* 0x000000ffff177224 */ /* 0x000fe400078e000b */
[----:B------:R-:W-:Y:S02]  /*0360*/  IMAD.MOV.U32 R18, RZ, RZ, RZ ;  /* 0x000000ffff127224 */ /* 0x000fe400078e00ff */
[----:B------:R-:W-:-:S07]  /*0370*/  IMAD.MOV.U32 R19, RZ, RZ, 0x40b77000 ;  /* 0x40b77000ff137424 */ /* 0x000fce00078e00ff */
[----:B0----5:R-:W-:Y:S05]  /*0380*/  CALL.REL.NOINC `($__internal_1_$__cuda_sm20_div_rn_f64_full) ;  /* 0x00000038000c7944 */ /* 0x021fea0003c00000 */
[----:B------:R-:W-:Y:S02]  /*0390*/  IMAD.MOV.U32 R8, RZ, RZ, R26 ;  /* 0x000000ffff087224 */ /* 0x000fe400078e001a */
[----:B------:R-:W-:-:S07]  /*03a0*/  IMAD.MOV.U32 R9, RZ, RZ, R27 ;  /* 0x000000ffff097224 */ /* 0x000fce00078e001b */
.L_x_13:
[----:B------:R-:W-:Y:S01]  /*03b0*/  DSETP.NEU.AND P0, PT, |R8|, +INF , PT ;  /* 0x7ff000000800742a */ /* 0x000fe20003f0d200 */
[----:B------:R-:W-:-:S13]  /*03c0*/  BSSY.RECONVERGENT B2, `(.L_x_14) ;  /* 0x0000017000027945 */ /* 0x000fda0003800200 */
[----:B------:R-:W-:Y:S01]  /*03d0*/  @!P0 DMUL R22, RZ, R8 ;  /* 0x00000008ff168228 */ /* 0x000fe20000000000 */
[----:B------:R-:W-:Y:S01]  /*03e0*/  @!P0 IMAD.MOV.U32 R7, RZ, RZ, RZ ;  /* 0x000000ffff078224 */ /* 0x000fe200078e00ff */
[----:B------:R-:W-:Y:S09]  /*03f0*/  @!P0 BRA `(.L_x_15) ;  /* 0x00000000004c8947 */ /* 0x000ff20003800000 */
[----:B------:R-:W-:Y:S01]  /*0400*/  UMOV UR6, 0x6dc9c883 ;  /* 0x6dc9c88300067882 */ /* 0x000fe20000000000 */
[----:B------:R-:W-:Y:S01]  /*0410*/  UMOV UR7, 0x3fe45f30 ;  /* 0x3fe45f3000077882 */ /* 0x000fe20000000000 */
[C---:B------:R-:W-:Y:S02]  /*0420*/  DSETP.GE.AND P0, PT, |R8|.reuse, 2.14748364800000000000e+09, PT ;  /* 0x41e000000800742a */ /* 0x040fe40003f06200 */
[----:B------:R-:W-:Y:S01]  /*0430*/  DMUL R10, R8, UR6 ;  /* 0x00000006080a7c28 */ /* 0x000fe20008000000 */
[----:B------:R-:W-:Y:S01]  /*0440*/  UMOV UR6, 0x54442d18 ;  /* 0x54442d1800067882 */ /* 0x000fe20000000000 */
[----:B------:R-:W-:-:S04]  /*0450*/  UMOV UR7, 0x3ff921fb ;  /* 0x3ff921fb00077882 */ /* 0x000fc80000000000 */
[----:B------:R-:W1:Y:S08]  /*0460*/  F2I.F64 R7, R10 ;  /* 0x0000000a00077311 */ /* 0x000e700000301100 */
[----:B-1----:R-:W1:Y:S02]  /*0470*/  I2F.F64 R22, R7 ;  /* 0x0000000700167312 */ /* 0x002e640000201c00 */
[----:B-1----:R-:W-:Y:S01]  /*0480*/  DFMA R12, R22, -UR6, R8 ;  /* 0x80000006160c7c2b */ /* 0x002fe20008000008 */
[----:B------:R-:W-:Y:S01]  /*0490*/  UMOV UR6, 0x33145c00 ;  /* 0x33145c0000067882 */ /* 0x000fe20000000000 */
[----:B------:R-:W-:-:S06]  /*04a0*/  UMOV UR7, 0x3c91a626 ;  /* 0x3c91a62600077882 */ /* 0x000fcc0000000000 */
[----:B------:R-:W-:Y:S01]  /*04b0*/  DFMA R12, R22, -UR6, R12 ;  /* 0x80000006160c7c2b */ /* 0x000fe2000800000c */
[----:B------:R-:W-:Y:S01]  /*04c0*/  UMOV UR6, 0x252049c0 ;  /* 0x252049c000067882 */ /* 0x000fe20000000000 */
[----:B------:R-:W-:-:S06]  /*04d0*/  UMOV UR7, 0x397b839a ;  /* 0x397b839a00077882 */ /* 0x000fcc0000000000 */
[----:B------:R-:W-:Y:S01]  /*04e0*/  DFMA R22, R22, -UR6, R12 ;  /* 0x8000000616167c2b */ /* 0x000fe2000800000c */
[----:B------:R-:W-:Y:S10]  /*04f0*/  @!P0 BRA `(.L_x_15) ;  /* 0x00000000000c8947 */ /* 0x000ff40003800000 */
[----:B------:R-:W-:Y:S01]  /*0500*/  IMAD.MOV.U32 R17, RZ, RZ, R9 ;  /* 0x000000ffff117224 */ /* 0x000fe200078e0009 */
[----:B------:R-:W-:-:S07]  /*0510*/  MOV R24, 0x530 ;  /* 0x0000053000187802 */ /* 0x000fce0000000f00 */
[----:B0----5:R-:W-:Y:S05]  /*0520*/  CALL.REL.NOINC `($_Z9run_step3iiPdS_S_S_S_S_PKdPPc$__internal_trig_reduction_slowpathd) ;  /* 0x0000004400ac7944 */ /* 0x021fea0003c00000 */
.L_x_15:
[----:B------:R-:W-:Y:S05]  /*0530*/  BSYNC.RECONVERGENT B2 ;  /* 0x0000000000027941 */ /* 0x000fea0003800200 */
.L_x_14:
[----:B------:R-:W1:Y:S01]  /*0540*/  LDCU.64 UR6, c[0x4][0x28] ;  /* 0x01000500ff0677ac */ /* 0x000e620008000a00 */
[----:B------:R-:W-:-:S05]  /*0550*/  IMAD.SHL.U32 R8, R7, 0x40, RZ ;  /* 0x0000004007087824 */ /* 0x000fca00078e00ff */
[----:B------:R-:W-:-:S04]  /*0560*/  LOP3.LUT R8, R8, 0x40, RZ, 0xc0, !PT ;  /* 0x0000004008087812 */ /* 0x000fc800078ec0ff */
[----:B-1----:R-:W-:-:S05]  /*0570*/  IADD3 R26, P0, PT, R8, UR6, RZ ;  /* 0x00000006081a7c10 */ /* 0x002fca000ff1e0ff */
[----:B------:R-:W-:-:S05]  /*0580*/  IMAD.X R27, RZ, RZ, UR7, P0 ;  /* 0x00000007ff1b7e24 */ /* 0x000fca00080e06ff */
[----:B------:R-:W2:Y:S04]  /*0590*/  LDG.E.128.CONSTANT R8, desc[UR4][R26.64] ;  /* 0x000000041a087981 */ /* 0x000ea8000c1e9d00 */
[----:B------:R-:W3:Y:S04]  /*05a0*/  LDG.E.128.CONSTANT R12, desc[UR4][R26.64+0x10] ;  /* 0x000010041a0c7981 */ /* 0x000ee8000c1e9d00 */
[----:B------:R-:W4:Y:S01]  /*05b0*/  LDG.E.128.CONSTANT R16, desc[UR4][R26.64+0x20] ;  /* 0x000020041a107981 */ /* 0x000f22000c1e9d00 */
[----:B------:R-:W-:Y:S01]  /*05c0*/  LOP3.LUT R24, R7, 0x1, RZ, 0xc0, !PT ;  /* 0x0000000107187812 */ /* 0x000fe200078ec0ff */
[----:B------:R-:W-:-:S02]  /*05d0*/  IMAD.MOV.U32 R28, RZ, RZ, 0x20fd8164 ;  /* 0x20fd8164ff1c7424 */ /* 0x000fc400078e00ff */
[----:B------:R-:W-:Y:S01]  /*05e0*/  IMAD.MOV.U32 R29, RZ, RZ, 0x3da8ff83 ;  /* 0x3da8ff83ff1d7424 */ /* 0x000fe200078e00ff */
[----:B------:R-:W-:Y:S01]  /*05f0*/  ISETP.NE.U32.AND P0, PT, R24, 0x1, PT ;  /* 0x000000011800780c */ /* 0x000fe20003f05070 */
[----:B------:R-:W-:-:S03]  /*0600*/  DMUL R24, R22, R22 ;  /* 0x0000001616187228 */ /* 0x000fc60000000000 */
[----:B------:R-:W-:Y:S02]  /*0610*/  FSEL R28, R28, -8.06006814911005101289e+34, !P0 ;  /* 0xf9785eba1c1c7808 */ /* 0x000fe40004000000 */
[----:B------:R-:W-:-:S06]  /*0620*/  FSEL R29, -R29, 0.11223486810922622681, !P0 ;  /* 0x3de5db651d1d7808 */ /* 0x000fcc0004000100 */
[----:B--2---:R-:W-:-:S08]  /*0630*/  DFMA R8, R24, R28, R8 ;  /* 0x0000001c1808722b */ /* 0x004fd00000000008 */
[----:B------:R-:W-:Y:S02]  /*0640*/  DFMA R8, R24, R8, R10 ;  /* 0x000000081808722b */ /* 0x000fe4000000000a */
[----:B-----5:R-:W-:-:S06]  /*0650*/  DMUL R10, R20, 0.5 ;  /* 0x3fe00000140a7828 */ /* 0x020fcc0000000000 */
[----:B---3--:R-:W-:-:S08]  /*0660*/  DFMA R8, R24, R8, R12 ;  /* 0x000000081808722b */ /* 0x008fd0000000000c */
[----:B------:R-:W-:-:S08]  /*0670*/  DFMA R8, R24, R8, R14 ;  /* 0x000000081808722b */ /* 0x000fd0000000000e */
[----:B----4-:R-:W-:-:S08]  /*0680*/  DFMA R8, R24, R8, R16 ;  /* 0x000000081808722b */ /* 0x010fd00000000010 */
[----:B------:R-:W-:-:S08]  /*0690*/  DFMA R8, R24, R8, R18 ;  /* 0x000000081808722b */ /* 0x000fd00000000012 */
[----:B------:R-:W-:Y:S02]  /*06a0*/  DFMA R22, R8, R22, R22 ;  /* 0x000000160816722b */ /* 0x000fe40000000016 */
[----:B------:R-:W-:-:S10]  /*06b0*/  DFMA R8, R24, R8, 1 ;  /* 0x3ff000001808742b */ /* 0x000fd40000000008 */
[----:B------:R-:W-:Y:S02]  /*06c0*/  FSEL R12, R8, R22, !P0 ;  /* 0x00000016080c7208 */ /* 0x000fe40004000000 */
[----:B------:R-:W-:Y:S02]  /*06d0*/  FSEL R13, R9, R23, !P0 ;  /* 0x00000017090d7208 */ /* 0x000fe40004000000 */
[----:B------:R-:W-:-:S04]  /*06e0*/  LOP3.LUT P0, RZ, R7, 0x2, RZ, 0xc0, !PT ;  /* 0x0000000207ff7812 */ /* 0x000fc8000780c0ff */
[----:B------:R-:W-:-:S10]  /*06f0*/  DADD R8, RZ, -R12 ;  /* 0x00000000ff087229 */ /* 0x000fd4000000080c */
[----:B------:R-:W-:Y:S02]  /*0700*/  FSEL R8, R12, R8, !P0 ;  /* 0x000000080c087208 */ /* 0x000fe40004000000 */
[----:B------:R-:W-:-:S06]  /*0710*/  FSEL R9, R13, R9, !P0 ;  /* 0x000000090d097208 */ /* 0x000fcc0004000000 */
[----:B------:R-:W-:-:S11]  /*0720*/  DFMA R20, R10, |R8|, R20 ;  /* 0x400000080a14722b */ /* 0x000fd60000000014 */
.L_x_12:
[----:B------:R-:W-:Y:S05]  /*0730*/  BSYNC.RECONVERGENT B1 ;  /* 0x0000000000017941 */ /* 0x000fea0003800200 */
.L_x_11:
[----:B------:R-:W1:Y:S08]  /*0740*/  LDC.64 R22, c[0x0][0x390] ;  /* 0x0000e400ff167b82 */ /* 0x000e700000000a00 */
[----:B------:R-:W2:Y:S08]  /*0750*/  LDC.64 R18, c[0x0][0x388] ;  /* 0x0000e200ff127b82 */ /* 0x000eb00000000a00 */
[----:B------:R-:W3:Y:S01]  /*0760*/  LDC.64 R10, c[0x0][0x398] ;  /* 0x0000e600ff0a7b82 */ /* 0x000ee20000000a00 */
[----:B-1----:R-:W-:-:S04]  /*0770*/  IMAD.WIDE.U32 R12, R0, 0x8, R22 ;  /* 0x00000008000c7825 */ /* 0x002fc800078e0016 */
[C---:B------:R-:W-:Y:S01]  /*0780*/  IMAD.WIDE.U32 R22, R3.reuse, 0x8, R22 ;  /* 0x0000000803167825 */ /* 0x040fe200078e0016 */
[----:B------:R-:W4:Y:S03]  /*0790*/  LDG.E.64 R14, desc[UR4][R12.64] ;  /* 0x000000040c0e7981 */ /* 0x000f26000c1e1b00 */
[C-C-:B--2---:R-:W-:Y:S01]  /*07a0*/  IMAD.WIDE.U32 R16, R0.reuse, 0x8, R18.reuse ;  /* 0x0000000800107825 */ /* 0x144fe200078e0012 */
[----:B------:R-:W4:Y:S03]  /*07b0*/  LDG.E.64 R8, desc[UR4][R22.64] ;  /* 0x0000000416087981 */ /* 0x000f26000c1e1b00 */
[----:B------:R-:W-:Y:S02]  /*07c0*/  IMAD.WIDE.U32 R18, R3, 0x8, R18 ;  /* 0x0000000803127825 */ /* 0x000fe400078e0012 */
[----:B------:R-:W2:Y:S02]  /*07d0*/  LDG.E.64 R16, desc[UR4][R16.64] ;  /* 0x0000000410107981 */ /* 0x000ea4000c1e1b00 */
[----:B---3--:R-:W-:-:S02]  /*07e0*/  IMAD.WIDE.U32 R24, R0, 0x8, R10 ;  /* 0x0000000800187825 */ /* 0x008fc400078e000a */
[----:B------:R-:W2:Y:S02]  /*07f0*/  LDG.E.64 R18, desc[UR4][R18.64] ;  /* 0x0000000412127981 */ /* 0x000ea4000c1e1b00 */
[----:B------:R-:W-:Y:S02]  /*0800*/  IMAD.WIDE.U32 R10, R3, 0x8, R10 ;  /* 0x00000008030a7825 */ /* 0x000fe400078e000a */
[----:B------:R-:W3:Y:S04]  /*0810*/  LDG.E.64 R24, desc[UR4][R24.64] ;  /* 0x0000000418187981 */ /* 0x000ee8000c1e1b00 */
[----:B------:R-:W3:Y:S01]  /*0820*/  LDG.E.64 R10, desc[UR4][R10.64] ;  /* 0x000000040a0a7981 */ /* 0x000ee2000c1e1b00 */
[----:B------:R-:W-:Y:S01]  /*0830*/  UMOV UR6, 0xa0b5ed8d ;  /* 0xa0b5ed8d00067882 */ /* 0x000fe20000000000 */
[----:B------:R-:W-:Y:S01]  /*0840*/  UMOV UR7, 0x3eb0c6f7 ;  /* 0x3eb0c6f700077882 */ /* 0x000fe20000000000 */
[----:B------:R-:W-:Y:S01]  /*0850*/  BSSY.RECONVERGENT B1, `(.L_x_16) ;  /* 0x0000011000017945 */ /* 0x000fe20003800200 */
[----:B----4-:R-:W-:-:S08]  /*0860*/  DADD R14, R14, -R8 ;  /* 0x000000000e0e7229 */ /* 0x010fd00000000808 */
[----:B------:R-:W-:Y:S02]  /*0870*/  DMUL R22, R14, R14 ;  /* 0x0000000e0e167228 */ /* 0x000fe40000000000 */
[----:B--2---:R-:W-:Y:S02]  /*0880*/  DADD R8, R16, -R18 ;  /* 0x0000000010087229 */ /* 0x004fe40000000812 */
[----:B---3--:R-:W-:-:S06]  /*0890*/  DADD R12, R24, -R10 ;  /* 0x00000000180c7229 */ /* 0x008fcc000000080a */
[----:B------:R-:W-:-:S08]  /*08a0*/  DFMA R22, R8, R8, R22 ;  /* 0x000000080816722b */ /* 0x000fd00000000016 */
[----:B------:R-:W-:-:S08]  /*08b0*/  DFMA R22, R12, R12, R22 ;  /* 0x0000000c0c16722b */ /* 0x000fd00000000016 */
[----:B------:R-:W-:-:S08]  /*08c0*/  DADD R32, R22, UR6 ;  /* 0x0000000616207e29 */ /* 0x000fd00008000000 */
[----:B------:R-:W-:-:S14]  /*08d0*/  DSETP.NEU.AND P0, PT, R32, RZ, PT ;  /* 0x000000ff2000722a */ /* 0x000fdc0003f0d000 */
[----:B------:R-:W-:Y:S01]  /*08e0*/  @!P0 CS2R R16, SRZ ;  /* 0x0000000000108805 */ /* 0x000fe2000001ff00 */
[----:B------:R-:W-:Y:S06]  /*08f0*/  @!P0 BRA `(.L_x_17) ;  /* 0x0000000000188947 */ /* 0x000fec0003800000 */
[----:B------:R-:W-:Y:S01]  /*0900*/  DADD R26, -RZ, |R32| ;  /* 0x00000000ff1a7229 */ /* 0x000fe20000000520 */
[----:B------:R-:W-:-:S10]  /*0910*/  MOV R34, 0x930 ;  /* 0x0000093000227802 */ /* 0x000fd40000000f00 */
[----:B0----5:R-:W-:Y:S05]  /*0920*/  CALL.REL.NOINC `($_Z9run_step3iiPdS_S_S_S_S_PKdPPc$__internal_accurate_pow) ;  /* 0x00000038000c7944 */ /* 0x021fea0003c00000 */
[----:B------:R-:W-:-:S04]  /*0930*/  ISETP.GE.AND P0, PT, R33, RZ, PT ;  /* 0x000000ff2100720c */ /* 0x000fc80003f06270 */
[----:B------:R-:W-:Y:S02]  /*0940*/  FSEL R16, R16, RZ, P0 ;  /* 0x000000ff10107208 */ /* 0x000fe40000000000 */
[----:B------:R-:W-:-:S07]  /*0950*/  FSEL R17, R22, -QNAN , P0 ;  /* 0xfff8000016117808 */ /* 0x000fce0000000000 */
.L_x_17:
[----:B------:R-:W-:Y:S05]  /*0960*/  BSYNC.RECONVERGENT B1 ;  /* 0x0000000000017941 */ /* 0x000fea0003800200 */
.L_x_16:
[C---:B------:R-:W-:Y:S01]  /*0970*/  DADD R10, R32.reuse, 1.5 ;  /* 0x3ff80000200a7429 */ /* 0x040fe20000000000 */
[----:B------:R-:W-:Y:S01]  /*0980*/  BSSY.RECONVERGENT B1, `(.L_x_18) ;  /* 0x000000b000017945 */ /* 0x000fe20003800200 */
[----:B------:R-:W-:-:S08]  /*0990*/  DSETP.NEU.AND P1, PT, R32, 1, PT ;  /* 0x3ff000002000742a */ /* 0x000fd00003f2d000 */
[----:B------:R-:W-:-:S04]  /*09a0*/  LOP3.LUT R10, R11, 0x7ff00000, RZ, 0xc0, !PT ;  /* 0x7ff000000b0a7812 */ /* 0x000fc800078ec0ff */
[----:B------:R-:W-:-:S13]  /*09b0*/  ISETP.NE.AND P0, PT, R10, 0x7ff00000, PT ;  /* 0x7ff000000a00780c */ /* 0x000fda0003f05270 */
[----:B------:R-:W-:Y:S05]  /*09c0*/  @P0 BRA `(.L_x_19) ;  /* 0x0000000000180947 */ /* 0x000fea0003800000 */
[----:B------:R-:W-:-:S14]  /*09d0*/  DSETP.NAN.AND P0, PT, R32, R32, PT ;  /* 0x000000202000722a */ /* 0x000fdc0003f08000 */
[----:B------:R-:W-:Y:S01]  /*09e0*/  @P0 DADD R16, R32, 1.5 ;  /* 0x3ff8000020100429 */ /* 0x000fe20000000000 */
[----:B------:R-:W-:Y:S10]  /*09f0*/  @P0 BRA `(.L_x_19) ;  /* 0x00000000000c0947 */ /* 0x000ff40003800000 */
[----:B------:R-:W-:-:S14]  /*0a00*/  DSETP.NEU.AND P0, PT, R32, +INF , PT ;  /* 0x7ff000002000742a */ /* 0x000fdc0003f0d000 */
[----:B------:R-:W-:Y:S02]  /*0a10*/  @!P0 IMAD.MOV.U32 R16, RZ, RZ, 0x0 ;  /* 0x00000000ff108424 */ /* 0x000fe400078e00ff */
[----:B------:R-:W-:-:S07]  /*0a20*/  @!P0 IMAD.MOV.U32 R17, RZ, RZ, 0x7ff00000 ;  /* 0x7ff00000ff118424 */ /* 0x000fce00078e00ff */
.L_x_19:
[----:B------:R-:W-:Y:S05]  /*0a30*/  BSYNC.RECONVERGENT B1 ;  /* 0x0000000000017941 */ /* 0x000fea0003800200 */
.L_x_18:
[----:B------:R-:W-:Y:S01]  /*0a40*/  FSEL R11, R17, 1.875, P1 ;  /* 0x3ff00000110b7808 */ /* 0x000fe20000800000 */
[----:B------:R-:W-:Y:S01]  /*0a50*/  UMOV UR6, 0xf4deae16 ;  /* 0xf4deae1600067882 */ /* 0x000fe20000000000 */
[----:B------:R-:W-:Y:S01]  /*0a60*/  FSEL R10, R16, RZ, P1 ;  /* 0x000000ff100a7208 */ /* 0x000fe20000800000 */
[----:B------:R-:W-:Y:S01]  /*0a70*/  IMAD.MOV.U32 R16, RZ, RZ, 0x1 ;  /* 0x00000001ff107424 */ /* 0x000fe200078e00ff */
[----:B------:R-:W1:Y:S01]  /*0a80*/  MUFU.RCP64H R17, R11 ;  /* 0x0000000b00117308 */ /* 0x000e620000001800 */
[----:B------:R-:W-:Y:S01]  /*0a90*/  UMOV UR7, 0x3dd25868 ;  /* 0x3dd2586800077882 */ /* 0x000fe20000000000 */
[----:B------:R-:W-:Y:S01]  /*0aa0*/  BSSY.RECONVERGENT B1, `(.L_x_20) ;  /* 0x0000017000017945 */ /* 0x000fe20003800200 */
[----:B-----5:R-:W-:Y:S02]  /*0ab0*/  DMUL R20, R20, UR6 ;  /* 0x0000000614147c28 */ /* 0x020fe40008000000 */
[----:B-1----:R-:W-:-:S08]  /*0ac0*/  DFMA R18, -R10, R16, 1 ;  /* 0x3ff000000a12742b */ /* 0x002fd00000000110 */
[----:B------:R-:W-:-:S08]  /*0ad0*/  DFMA R18, R18, R18, R18 ;  /* 0x000000121212722b */ /* 0x000fd00000000012 */
[----:B------:R-:W-:Y:S02]  /*0ae0*/  DFMA R18, R16, R18, R16 ;  /* 0x000000121012722b */ /* 0x000fe40000000010 */
[----:B------:R-:W-:-:S06]  /*0af0*/  DMUL R16, R8, R20 ;  /* 0x0000001408107228 */ /* 0x000fcc0000000000 */
[----:B------:R-:W-:-:S04]  /*0b00*/  DFMA R22, -R10, R18, 1 ;  /* 0x3ff000000a16742b */ /* 0x000fc80000000112 */
[----:B------:R-:W-:-:S04]  /*0b10*/  FSETP.GEU.AND P1, PT, |R17|, 6.5827683646048100446e-37, PT ;  /* 0x036000001100780b */ /* 0x000fc80003f2e200 */
[----:B------:R-:W-:-:S08]  /*0b20*/  DFMA R22, R18, R22, R18 ;  /* 0x000000161216722b */ /* 0x000fd00000000012 */
[----:B------:R-:W-:-:S08]  /*0b30*/  DMUL R8, R16, R22 ;  /* 0x0000001610087228 */ /* 0x000fd00000000000 */
[----:B------:R-:W-:-:S08]  /*0b40*/  DFMA R18, -R10, R8, R16 ;  /* 0x000000080a12722b */ /* 0x000fd00000000110 */
[----:B------:R-:W-:-:S10]  /*0b50*/  DFMA R8, R22, R18, R8 ;  /* 0x000000121608722b */ /* 0x000fd40000000008 */
[----:B------:R-:W-:-:S05]  /*0b60*/  FFMA R7, RZ, R11, R9 ;  /* 0x0000000bff077223 */ /* 0x000fca0000000009 */
[----:B------:R-:W-:-:S13]  /*0b70*/  FSETP.GT.AND P0, PT, |R7|, 1.469367938527859385e-39, PT ;  /* 0x001000000700780b */ /* 0x000fda0003f04200 */
[----:B------:R-:W-:Y:S05]  /*0b80*/  @P0 BRA P1, `(.L_x_21) ;  /* 0x0000000000200947 */ /* 0x000fea0000800000 */
[----:B------:R-:W-:Y:S01]  /*0b90*/  IMAD.MOV.U32 R22, RZ, RZ, R16 ;  /* 0x000000ffff167224 */ /* 0x000fe200078e0010 */
[----:B------:R-:W-:Y:S01]  /*0ba0*/  MOV R8, 0xbf0 ;  /* 0x00000bf000087802 */ /* 0x000fe20000000f00 */
[----:B------:R-:W-:Y:S02]  /*0bb0*/  IMAD.MOV.U32 R23, RZ, RZ, R17 ;  /* 0x000000ffff177224 */ /* 0x000fe400078e0011 */
[----:B------:R-:W-:Y:S02]  /*0bc0*/  IMAD.MOV.U32 R18, RZ, RZ, R10 ;  /* 0x000000ffff127224 */ /* 0x000fe400078e000a */
[----:B------:R-:W-:-:S07]  /*0bd0*/  IMAD.MOV.U32 R19, RZ, RZ, R11 ;  /* 0x000000ffff137224 */ /* 0x000fce00078e000b */
[----:B0-----:R-:W-:Y:S05]  /*0be0*/  CALL.REL.NOINC `($__internal_1_$__cuda_sm20_div_rn_f64_full) ;  /* 0x0000002c00f47944 */ /* 0x001fea0003c00000 */
[----:B------:R-:W-:Y:S02]  /*0bf0*/  IMAD.MOV.U32 R8, RZ, RZ, R26 ;  /* 0x000000ffff087224 */ /* 0x000fe400078e001a */
[----:B------:R-:W-:-:S07]  /*0c00*/  IMAD.MOV.U32 R9, RZ, RZ, R27 ;  /* 0x000000ffff097224 */ /* 0x000fce00078e001b */
.L_x_21:
[----:B------:R-:W-:Y:S05]  /*0c10*/  BSYNC.RECONVERGENT B1 ;  /* 0x0000000000017941 */ /* 0x000fea0003800200 */
.L_x_20:
[----:B------:R-:W1:Y:S01]  /*0c20*/  MUFU.RCP64H R17, R11 ;  /* 0x0000000b00117308 */ /* 0x000e620000001800 */
[----:B------:R-:W-:Y:S01]  /*0c30*/  IMAD.MOV.U32 R16, RZ, RZ, 0x1 ;  /* 0x00000001ff107424 */ /* 0x000fe200078e00ff */
[----:B------:R2:W-:Y:S01]  /*0c40*/  STS.64 [R4], R8 ;  /* 0x0000000804007388 */ /* 0x0005e20000000a00 */
[----:B------:R-:W-:Y:S04]  /*0c50*/  BSSY.RECONVERGENT B1, `(.L_x_22) ;  /* 0x0000016000017945 */ /* 0x000fe80003800200 */
        /* <DEDUP_REMOVED lines=12> */
[----:B--2---:R-:W-:Y:S05]  /*0d20*/  @P0 BRA P1, `(.L_x_23) ;  /* 0x0000000000200947 */ /* 0x004fea0000800000 */
        /* <DEDUP_REMOVED lines=8> */
.L_x_23:
[----:B------:R-:W-:Y:S05]  /*0db0*/  BSYNC.RECONVERGENT B1 ;  /* 0x0000000000017941 */ /* 0x000fea0003800200 */
.L_x_22:
[----:B------:R-:W1:Y:S01]  /*0dc0*/  MUFU.RCP64H R9, R11 ;  /* 0x0000000b00097308 */ /* 0x000e620000001800 */
[----:B------:R-:W-:Y:S01]  /*0dd0*/  IMAD.MOV.U32 R8, RZ, RZ, 0x1 ;  /* 0x00000001ff087424 */ /* 0x000fe200078e00ff */
[----:B------:R-:W-:Y:S01]  /*0de0*/  DMUL R20, R12, R20 ;  /* 0x000000140c147228 */ /* 0x000fe20000000000 */
[----:B------:R2:W-:Y:S01]  /*0df0*/  STS.64 [R5], R14 ;  /* 0x0000000e05007388 */ /* 0x0005e20000000a00 */
[----:B------:R-:W-:Y:S08]  /*0e00*/  BSSY.RECONVERGENT B1, `(.L_x_24) ;  /* 0x0000015000017945 */ /* 0x000ff00003800200 */
[----:B------:R-:W-:Y:S01]  /*0e10*/  FSETP.GEU.AND P1, PT, |R21|, 6.5827683646048100446e-37, PT ;  /* 0x036000001500780b */ /* 0x000fe20003f2e200 */
[----:B-1----:R-:W-:-:S08]  /*0e20*/  DFMA R16, -R10, R8, 1 ;  /* 0x3ff000000a10742b */ /* 0x002fd00000000108 */
[----:B------:R-:W-:-:S08]  /*0e30*/  DFMA R16, R16, R16, R16 ;  /* 0x000000101010722b */ /* 0x000fd00000000010 */
[----:B------:R-:W-:-:S08]  /*0e40*/  DFMA R16, R8, R16, R8 ;  /* 0x000000100810722b */ /* 0x000fd00000000008 */
[----:B------:R-:W-:-:S08]  /*0e50*/  DFMA R8, -R10, R16, 1 ;  /* 0x3ff000000a08742b */ /* 0x000fd00000000110 */
[----:B------:R-:W-:-:S08]  /*0e60*/  DFMA R16, R16, R8, R16 ;  /* 0x000000081010722b */ /* 0x000fd00000000010 */
[----:B------:R-:W-:-:S08]  /*0e70*/  DMUL R8, R16, R20 ;  /* 0x0000001410087228 */ /* 0x000fd00000000000 */
[----:B------:R-:W-:-:S08]  /*0e80*/  DFMA R12, -R10, R8, R20 ;  /* 0x000000080a0c722b */ /* 0x000fd00000000114 */
[----:B------:R-:W-:-:S10]  /*0e90*/  DFMA R8, R16, R12, R8 ;  /* 0x0000000c1008722b */ /* 0x000fd40000000008 */
[----:B0-----:R-:W-:-:S05]  /*0ea0*/  FFMA R4, RZ, R11, R9 ;  /* 0x0000000bff047223 */ /* 0x001fca0000000009 */
[----:B------:R-:W-:-:S13]  /*0eb0*/  FSETP.GT.AND P0, PT, |R4|, 1.469367938527859385e-39, PT ;  /* 0x001000000400780b */ /* 0x000fda0003f04200 */
[----:B--2---:R-:W-:Y:S05]  /*0ec0*/  @P0 BRA P1, `(.L_x_25) ;  /* 0x0000000000200947 */ /* 0x004fea0000800000 */
[----:B------:R-:W-:Y:S01]  /*0ed0*/  IMAD.MOV.U32 R22, RZ, RZ, R20 ;  /* 0x000000ffff167224 */ /* 0x000fe200078e0014 */
[----:B------:R-:W-:Y:S01]  /*0ee0*/  MOV R8, 0xf30 ;  /* 0x00000f3000087802 */ /* 0x000fe20000000f00 */
[----:B------:R-:W-:Y:S02]  /*0ef0*/  IMAD.MOV.U32 R23, RZ, RZ, R21 ;  /* 0x000000ffff177224 */ /* 0x000fe400078e0015 */
[----:B------:R-:W-:Y:S02]  /*0f00*/  IMAD.MOV.U32 R18, RZ, RZ, R10 ;  /* 0x000000ffff127224 */ /* 0x000fe400078e000a */
[----:B------:R-:W-:-:S07]  /*0f10*/  IMAD.MOV.U32 R19, RZ, RZ, R11 ;  /* 0x000000ffff137224 */ /* 0x000fce00078e000b */
[----:B------:R-:W-:Y:S05]  /*0f20*/  CALL.REL.NOINC `($__internal_1_$__cuda_sm20_div_rn_f64_full) ;  /* 0x0000002c00247944 */ /* 0x000fea0003c00000 */
[----:B------:R-:W-:Y:S02]  /*0f30*/  IMAD.MOV.U32 R8, RZ, RZ, R26 ;  /* 0x000000ffff087224 */ /* 0x000fe400078e001a */
[----:B------:R-:W-:-:S07]  /*0f40*/  IMAD.MOV.U32 R9, RZ, RZ, R27 ;  /* 0x000000ffff097224 */ /* 0x000fce00078e001b */
.L_x_25:
[----:B------:R-:W-:Y:S05]  /*0f50*/  BSYNC.RECONVERGENT B1 ;  /* 0x0000000000017941 */ /* 0x000fea0003800200 */
.L_x_24:
[----:B------:R1:W-:Y:S02]  /*0f60*/  STS.64 [R6], R8 ;  /* 0x0000000806007388 */ /* 0x0003e40000000a00 */
.L_x_10:
[----:B------:R-:W-:Y:S05]  /*0f70*/  BSYNC.RECONVERGENT B0 ;  /* 0x0000000000007941 */ /* 0x000fea0003800200 */
.L_x_9:
[----:B------:R-:W-:Y:S01]  /*0f80*/  BAR.SYNC.DEFER_BLOCKING 0x0 ;  /* 0x0000000000007b1d */ /* 0x000fe20000010000 */
[----:B------:R-:W-:-:S13]  /*0f90*/  ISETP.NE.AND P0, PT, R0, R3, PT ;  /* 0x000000030000720c */ /* 0x000fda0003f05270 */
[----:B------:R-:W-:Y:S05]  /*0fa0*/  @P0 EXIT ;  /* 0x000000000000094d */ /* 0x000fea0003800000 */
[----:B------:R-:W2:Y:S01]  /*0fb0*/  S2R R0, SR_CgaCtaId ;  /* 0x0000000000007919 */ /* 0x000ea20000008800 */
[----:B------:R-:W3:Y:S01]  /*0fc0*/  LDCU UR6, c[0x0][0x384] ;  /* 0x00007080ff0677ac */ /* 0x000ee20008000800 */
[----:B0-----:R-:W-:-:S05]  /*0fd0*/  MOV R5, 0x400 ;  /* 0x0000040000057802 */ /* 0x001fca0000000f00 */
[C---:B------:R-:W-:Y:S02]  /*0fe0*/  VIADD R7, R5.reuse, 0x2000 ;  /* 0x0000200005077836 */ /* 0x040fe40000000000 */
[----:B-1----:R-:W-:Y:S01]  /*0ff0*/  VIADD R9, R5, 0x4000 ;  /* 0x0000400005097836 */ /* 0x002fe20000000000 */
[----:B---3--:R-:W-:-:S04]  /*1000*/  VIMNMX R11, PT, PT, R3, UR6, PT ;  /* 0x00000006030b7c48 */ /* 0x008fc8000bfe0100 */
[----:B------:R-:W-:Y:S02]  /*1010*/  ISETP.GE.AND P0, PT, R11, 0x1, PT ;  /* 0x000000010b00780c */ /* 0x000fe40003f06270 */
[C---:B--2---:R-:W-:Y:S01]  /*1020*/  LEA R4, R0.reuse, R7, 0x18 ;  /* 0x0000000700047211 */ /* 0x044fe200078ec0ff */
[C---:B------:R-:W-:Y:S01]  /*1030*/  IMAD R7, R3.reuse, 0x8, R2 ;  /* 0x0000000803077824 */ /* 0x040fe200078e0202 */
[----:B------:R-:W-:Y:S01]  /*1040*/  LEA R6, R0, R9, 0x18 ;  /* 0x0000000900067211 */ /* 0x000fe200078ec0ff */
[----:B------:R-:W-:Y:S02]  /*1050*/  IMAD.MOV.U32 R9, RZ, RZ, RZ ;  /* 0x000000ffff097224 */ /* 0x000fe400078e00ff */
[C---:B------:R-:W-:Y:S02]  /*1060*/  IMAD R8, R3.reuse, 0x8, R4 ;  /* 0x0000000803087824 */ /* 0x040fe400078e0204 */
[----:B------:R-:W-:-:S04]  /*1070*/  IMAD R10, R3, 0x8, R6 ;  /* 0x00000008030a7824 */ /* 0x000fc800078e0206 */
[----:B------:R-:W-:Y:S05]  /*1080*/  @!P0 BRA `(.L_x_26) ;  /* 0x0000001000f08947 */ /* 0x000fea0003800000 */
[----:B------:R0:W1:Y:S01]  /*1090*/  LDS.64 R24, [R7] ;  /* 0x0000000007187984 */ /* 0x0000620000000a00 */
[C---:B------:R-:W-:Y:S01]  /*10a0*/  ISETP.GE.U32.AND P0, PT, R11.reuse, 0x4, PT ;  /* 0x000000040b00780c */ /* 0x040fe20003f06070 */
[----:B------:R-:W-:Y:S01]  /*10b0*/  IMAD.MOV.U32 R9, RZ, RZ, RZ ;  /* 0x000000ffff097224 */ /* 0x000fe200078e00ff */
[----:B------:R-:W-:Y:S01]  /*10c0*/  LOP3.LUT R12, R11, 0x3, RZ, 0xc0, !PT ;  /* 0x000000030b0c7812 */ /* 0x000fe200078ec0ff */
[----:B------:R0:W2:Y:S04]  /*10d0*/  LDS.64 R18, [R8] ;  /* 0x0000000008127984 */ /* 0x0000a80000000a00 */
[----:B------:R0:W3:Y:S06]  /*10e0*/  LDS.64 R16, [R10] ;  /* 0x000000000a107984 */ /* 0x0000ec0000000a00 */
[----:B------:R-:W-:Y:S05]  /*10f0*/  @!P0 BRA `(.L_x_27) ;  /* 0x0000001000788947 */ /* 0x000fea0003800000 */
[----:B------:R-:W-:Y:S01]  /*1100*/  LOP3.LUT R9, R11, 0x7ffffffc, RZ, 0xc0, !PT ;  /* 0x7ffffffc0b097812 */ /* 0x000fe200078ec0ff */
[----:B------:R-:W-:Y:S02]  /*1110*/  VIADD R13, R2, 0x10 ;  /* 0x00000010020d7836 */ /* 0x000fe40000000000 */
[----:B------:R-:W-:Y:S02]  /*1120*/  VIADD R14, R4, 0x10 ;  /* 0x00000010040e7836 */ /* 0x000fe40000000000 */
[----:B------:R-:W-:Y:S02]  /*1130*/  IMAD.MOV R11, RZ, RZ, -R9 ;  /* 0x000000ffff0b7224 */ /* 0x000fe400078e0a09 */
[----:B------:R-:W-:-:S03]  /*1140*/  VIADD R15, R6, 0x10 ;  /* 0x00000010060f7836 */ /* 0x000fc60000000000 */
[----:B------:R-:W-:-:S13]  /*1150*/  ISETP.GE.AND P0, PT, R11, RZ, PT ;  /* 0x000000ff0b00720c */ /* 0x000fda0003f06270 */
[----:B------:R-:W-:Y:S05]  /*1160*/  @P0 BRA `(.L_x_28) ;  /* 0x0000000c00b40947 */ /* 0x000fea0003800000 */
[----:B------:R-:W-:Y:S01]  /*1170*/  IMAD.MOV R20, RZ, RZ, -R11 ;  /* 0x000000ffff147224 */ /* 0x000fe200078e0a0b */
[----:B------:R-:W-:-:S04]  /*1180*/  PLOP3.LUT P0, PT, PT, PT, PT, 0x80, 0x8 ;  /* 0x000000000008781c */ /* 0x000fc80003f0f070 */
[----:B------:R-:W-:-:S13]  /*1190*/  ISETP.GT.AND P1, PT, R20, 0xc, PT ;  /* 0x0000000c1400780c */ /* 0x000fda0003f24270 */
[----:B------:R-:W-:Y:S05]  /*11a0*/  @!P1 BRA `(.L_x_29) ;  /* 0x00000008005c9947 */ /* 0x000fea0003800000 */
[----:B------:R-:W-:-:S13]  /*11b0*/  PLOP3.LUT P0, PT, PT, PT, PT, 0x8, 0x80 ;  /* 0x000000000080781c */ /* 0x000fda0003f0e170 */
.L_x_30:
[----:B------:R-:W1:Y:S01]  /*11c0*/  LDS.64 R20, [R13+-0x10] ;  /* 0xfffff0000d147984 */ /* 0x000e620000000a00 */
[----:B------:R-:W-:-:S05]  /*11d0*/  VIADD R11, R11, 0x10 ;  /* 0x000000100b0b7836 */ /* 0x000fca0000000000 */
[----:B------:R-:W-:Y:S01]  /*11e0*/  ISETP.GE.AND P1, PT, R11, -0xc, PT ;  /* 0xfffffff40b00780c */ /* 0x000fe20003f26270 */
[----:B-1----:R-:W-:-:S07]  /*11f0*/  DADD R24, R20, R24 ;  /* 0x0000000014187229 */ /* 0x002fce0000000018 */
[----:B------:R-:W-:Y:S04]  /*1200*/  STS.64 [R7], R24 ;  /* 0x0000001807007388 */ /* 0x000fe80000000a00 */
[----:B------:R-:W2:Y:S02]  /*1210*/  LDS.64 R22, [R14+-0x10] ;  /* 0xfffff0000e167984 */ /* 0x000ea40000000a00 */
[----:B--2---:R-:W-:-:S07]  /*1220*/  DADD R22, R22, R18 ;  /* 0x0000000016167229 */ /* 0x004fce0000000012 */
[----:B------:R-:W-:Y:S04]  /*1230*/  STS.64 [R8], R22 ;  /* 0x0000001608007388 */ /* 0x000fe80000000a00 */
[----:B------:R-:W3:Y:S02]  /*1240*/  LDS.64 R18, [R15+-0x10] ;  /* 0xfffff0000f127984 */ /* 0x000ee40000000a00 */
[----:B---3--:R-:W-:-:S07]  /*1250*/  DADD R18, R18, R16 ;  /* 0x0000000012127229 */ /* 0x008fce0000000010 */
[----:B------:R-:W-:Y:S04]  /*1260*/  STS.64 [R10], R18 ;  /* 0x000000120a007388 */ /* 0x000fe80000000a00 */
[----:B----4-:R-:W1:Y:S02]  /*1270*/  LDS.64 R16, [R13+-0x8] ;  /* 0xfffff8000d107984 */ /* 0x010e640000000a00 */
[----:B-1----:R-:W-:-:S07]  /*1280*/  DADD R16, R24, R16 ;  /* 0x0000000018107229 */ /* 0x002fce0000000010 */
[----:B------:R-:W-:Y:S04]  /*1290*/  STS.64 [R7], R16 ;  /* 0x0000001007007388 */ /* 0x000fe80000000a00 */
[----:B------:R-:W1:Y:S02]  /*12a0*/  LDS.64 R20, [R14+-0x8] ;  /* 0xfffff8000e147984 */ /* 0x000e640000000a00 */
[----:B-1----:R-:W-:-:S07]  /*12b0*/  DADD R20, R22, R20 ;  /* 0x0000000016147229 */ /* 0x002fce0000000014 */
[----:B------:R-:W-:Y:S04]  /*12c0*/  STS.64 [R8], R20 ;  /* 0x0000001408007388 */ /* 0x000fe80000000a00 */
[----:B------:R-:W1:Y:S02]  /*12d0*/  LDS.64 R24, [R15+-0x8] ;  /* 0xfffff8000f187984 */ /* 0x000e640000000a00 */
[----:B-1----:R-:W-:-:S07]  /*12e0*/  DADD R22, R18, R24 ;  /* 0x0000000012167229 */ /* 0x002fce0000000018 */
[----:B------:R-:W-:Y:S04]  /*12f0*/  STS.64 [R10], R22 ;  /* 0x000000160a007388 */ /* 0x000fe80000000a00 */
[----:B------:R-:W1:Y:S02]  /*1300*/  LDS.64 R24, [R13] ;  /* 0x000000000d187984 */ /* 0x000e640000000a00 */
        /* <DEDUP_REMOVED lines=8> */
[----:B------:R-:W1:Y:S02]  /*1390*/  LDS.64 R24, [R13+0x8] ;  /* 0x000008000d187984 */ /* 0x000e640000000a00 */
        /* <DEDUP_REMOVED lines=107> */
[----:B------:R1:W2:Y:S02]  /*1a50*/  LDS.64 R24, [R13+0x68] ;  /* 0x000068000d187984 */ /* 0x0002a40000000a00 */
[----:B-1----:R-:W-:Y:S01]  /*1a60*/  VIADD R13, R13, 0x80 ;  /* 0x000000800d0d7836 */ /* 0x002fe20000000000 */
[----:B--2---:R-:W-:-:S07]  /*1a70*/  DADD R24, R18, R24 ;  /* 0x0000000012187229 */ /* 0x004fce0000000018 */
        /* <DEDUP_REMOVED lines=8> */
[----:B------:R4:W-:Y:S01]  /*1b00*/  STS.64 [R10], R16 ;  /* 0x000000100a007388 */ /* 0x0009e20000000a00 */
[----:B------:R-:W-:Y:S05]  /*1b10*/  @!P1 BRA `(.L_x_30) ;  /* 0xfffffff400a89947 */ /* 0x000fea000383ffff */
.L_x_29:
[----:B------:R-:W-:-:S05]  /*1b20*/  IMAD.MOV R20, RZ, RZ, -R11 ;  /* 0x000000ffff147224 */ /* 0x000fca00078e0a0b */
[----:B------:R-:W-:-:S13]  /*1b30*/  ISETP.GT.AND P1, PT, R20, 0x4, PT ;  /* 0x000000041400780c */ /* 0x000fda0003f24270 */
[----:B------:R-:W-:Y:S05]  /*1b40*/  @!P1 BRA `(.L_x_31) ;  /* 0x0000000400349947 */ /* 0x000fea0003800000 */
[----:B------:R-:W1:Y:S01]  /*1b50*/  LDS.64 R20, [R13+-0x10] ;  /* 0xfffff0000d147984 */ /* 0x000e620000000a00 */
[----:B------:R-:W-:Y:S01]  /*1b60*/  PLOP3.LUT P0, PT, PT, PT, PT, 0x8, 0x80 ;  /* 0x000000000080781c */ /* 0x000fe20003f0e170 */
[----:B------:R-:W-:Y:S01]  /*1b70*/  VIADD R11, R11, 0x8 ;  /* 0x000000080b0b7836 */ /* 0x000fe20000000000 */
[----:B-1----:R-:W-:-:S07]  /*1b80*/  DADD R20, R24, R20 ;  /* 0x0000000018147229 */ /* 0x002fce0000000014 */
[----:B------:R-:W-:Y:S04]  /*1b90*/  STS.64 [R7], R20 ;  /* 0x0000001407007388 */ /* 0x000fe80000000a00 */
[----:B------:R-:W2:Y:S02]  /*1ba0*/  LDS.64 R22, [R14+-0x10] ;  /* 0xfffff0000e167984 */ /* 0x000ea40000000a00 */
[----:B--2---:R-:W-:-:S07]  /*1bb0*/  DADD R18, R18, R22 ;  /* 0x0000000012127229 */ /* 0x004fce0000000016 */
[----:B------:R-:W-:Y:S04]  /*1bc0*/  STS.64 [R8], R18 ;  /* 0x0000001208007388 */ /* 0x000fe80000000a00 */
[----:B------:R-:W3:Y:S02]  /*1bd0*/  LDS.64 R22, [R15+-0x10] ;  /* 0xfffff0000f167984 */ /* 0x000ee40000000a00 */
[----:B---34-:R-:W-:-:S07]  /*1be0*/  DADD R16, R16, R22 ;  /* 0x0000000010107229 */ /* 0x018fce0000000016 */
[----:B------:R-:W-:Y:S04]  /*1bf0*/  STS.64 [R10], R16 ;  /* 0x000000100a007388 */ /* 0x000fe80000000a00 */
[----:B------:R-:W1:Y:S02]  /*1c00*/  LDS.64 R22, [R13+-0x8] ;  /* 0xfffff8000d167984 */ /* 0x000e640000000a00 */
        /* <DEDUP_REMOVED lines=64> */
[----:B------:R1:W-:Y:S04]  /*2010*/  STS.64 [R10], R16 ;  /* 0x000000100a007388 */ /* 0x0003e80000000a00 */
.L_x_31:
[----:B------:R-:W-:-:S13]  /*2020*/  ISETP.NE.OR P0, PT, R11, RZ, P0 ;  /* 0x000000ff0b00720c */ /* 0x000fda0000705670 */
[----:B------:R-:W-:Y:S05]  /*2030*/  @!P0 BRA `(.L_x_27) ;  /* 0x0000000000a88947 */ /* 0x000fea0003800000 */
.L_x_28:
[----:B-1----:R-:W1:Y:S01]  /*2040*/  LDS.64 R20, [R13+-0x10] ;  /* 0xfffff0000d147984 */ /* 0x002e620000000a00 */
[----:B------:R-:W-:-:S05]  /*2050*/  VIADD R11, R11, 0x4 ;  /* 0x000000040b0b7836 */ /* 0x000fca0000000000 */
[----:B------:R-:W-:Y:S01]  /*2060*/  ISETP.NE.AND P0, PT, R11, RZ, PT ;  /* 0x000000ff0b00720c */ /* 0x000fe20003f05270 */
        /* <DEDUP_REMOVED lines=38> */
[----:B------:R-:W-:Y:S05]  /*22d0*/  @P0 BRA `(.L_x_28) ;  /* 0xfffffffc00580947 */ /* 0x000fea000383ffff */
.L_x_27:
[----:B------:R-:W-:-:S13]  /*22e0*/  ISETP.NE.AND P0, PT, R12, RZ, PT ;  /* 0x000000ff0c00720c */ /* 0x000fda0003f05270 */
[----:B------:R-:W-:Y:S05]  /*22f0*/  @!P0 BRA `(.L_x_26) ;  /* 0x0000000000548947 */ /* 0x000fea0003800000 */
[----:B------:R-:W-:Y:S01]  /*2300*/  LEA R2, R0, R5, 0x18 ;  /* 0x0000000500027211 */ /* 0x000fe200078ec0ff */
[C---:B------:R-:W-:Y:S02]  /*2310*/  IMAD R11, R9.reuse, 0x8, R6 ;  /* 0x00000008090b7824 */ /* 0x040fe400078e0206 */
[C---:B------:R-:W-:Y:S02]  /*2320*/  IMAD R14, R9.reuse, 0x8, R4 ;  /* 0x00000008090e7824 */ /* 0x040fe400078e0204 */
[C---:B------:R-:W-:Y:S02]  /*2330*/  IMAD R15, R9.reuse, 0x8, R2 ;  /* 0x00000008090f7824 */ /* 0x040fe400078e0202 */
[--C-:B------:R-:W-:Y:S02]  /*2340*/  IMAD.MOV R20, RZ, RZ, -R12.reuse ;  /* 0x000000ffff147224 */ /* 0x100fe400078e0a0c */
[----:B------:R-:W-:-:S07]  /*2350*/  IMAD.IADD R9, R9, 0x1, R12 ;  /* 0x0000000109097824 */ /* 0x000fce00078e020c */
.L_x_32:
[----:B-1----:R5:W1:Y:S01]  /*2360*/  LDS.64 R12, [R15] ;  /* 0x000000000f0c7984 */ /* 0x002a620000000a00 */
[----:B------:R-:W-:-:S05]  /*2370*/  VIADD R20, R20, 0x1 ;  /* 0x0000000114147836 */ /* 0x000fca0000000000 */
[----:B------:R-:W-:Y:S01]  /*2380*/  ISETP.NE.AND P0, PT, R20, RZ, PT ;  /* 0x000000ff1400720c */ /* 0x000fe20003f05270 */
[----:B-----5:R-:W-:Y:S01]  /*2390*/  VIADD R15, R15, 0x8 ;  /* 0x000000080f0f7836 */ /* 0x020fe20000000000 */
[----:B-1----:R-:W-:-:S07]  /*23a0*/  DADD R24, R12, R24 ;  /* 0x000000000c187229 */ /* 0x002fce0000000018 */
[----:B------:R-:W-:Y:S04]  /*23b0*/  STS.64 [R7], R24 ;  /* 0x0000001807007388 */ /* 0x000fe80000000a00 */
[----:B------:R1:W2:Y:S02]  /*23c0*/  LDS.64 R12, [R14] ;  /* 0x000000000e0c7984 */ /* 0x0002a40000000a00 */
[----:B-1----:R-:W-:Y:S01]  /*23d0*/  VIADD R14, R14, 0x8 ;  /* 0x000000080e0e7836 */ /* 0x002fe20000000000 */
[----:B--2---:R-:W-:-:S07]  /*23e0*/  DADD R18, R12, R18 ;  /* 0x000000000c127229 */ /* 0x004fce0000000012 */
[----:B------:R-:W-:Y:S04]  /*23f0*/  STS.64 [R8], R18 ;  /* 0x0000001208007388 */ /* 0x000fe80000000a00 */
[----:B------:R1:W3:Y:S02]  /*2400*/  LDS.64 R12, [R11] ;  /* 0x000000000b0c7984 */ /* 0x0002e40000000a00 */
[----:B-1----:R-:W-:Y:S01]  /*2410*/  VIADD R11, R11, 0x8 ;  /* 0x000000080b0b7836 */ /* 0x002fe20000000000 */
[----:B---34-:R-:W-:-:S07]  /*2420*/  DADD R16, R12, R16 ;  /* 0x000000000c107229 */ /* 0x018fce0000000010 */
[----:B------:R1:W-:Y:S01]  /*2430*/  STS.64 [R10], R16 ;  /* 0x000000100a007388 */ /* 0x0003e20000000a00 */
[----:B------:R-:W-:Y:S05]  /*2440*/  @P0 BRA `(.L_x_32) ;  /* 0xfffffffc00c40947 */ /* 0x000fea000383ffff */
.L_x_26:
[----:B------:R-:W-:-:S13]  /*2450*/  ISETP.GE.AND P0, PT, R9, UR6, PT ;  /* 0x0000000609007c0c */ /* 0x000fda000bf06270 */
[----:B------:R-:W-:Y:S05]  /*2460*/  @P0 BRA `(.L_x_33) ;  /* 0x0000000000480947 */ /* 0x000fea0003800000 */
[----:B------:R-:W-:-:S13]  /*2470*/  ISETP.NE.AND P0, PT, R9, R3, PT ;  /* 0x000000030900720c */ /* 0x000fda0003f05270 */
[----:B------:R-:W-:Y:S05]  /*2480*/  @!P0 BRA `(.L_x_34) ;  /* 0x00000000003c8947 */ /* 0x000fea0003800000 */
[C---:B------:R-:W-:Y:S01]  /*2490*/  IMAD R11, R9.reuse, 0x8, R2 ;  /* 0x00000008090b7824 */ /* 0x040fe200078e0202 */
[----:B------:R-:W-:Y:S01]  /*24a0*/  LDS.64 R14, [R7] ;  /* 0x00000000070e7984 */ /* 0x000fe20000000a00 */
[C---:B------:R-:W-:Y:S02]  /*24b0*/  IMAD R20, R9.reuse, 0x8, R4 ;  /* 0x0000000809147824 */ /* 0x040fe400078e0204 */
[----:B------:R-:W-:Y:S01]  /*24c0*/  IMAD R21, R9, 0x8, R6 ;  /* 0x0000000809157824 */ /* 0x000fe200078e0206 */
[----:B------:R-:W5:Y:S02]  /*24d0*/  LDS.64 R12, [R11] ;  /* 0x000000000b0c7984 */ /* 0x000f640000000a00 */
[----:B-----5:R-:W-:-:S07]  /*24e0*/  DADD R12, R12, R14 ;  /* 0x000000000c0c7229 */ /* 0x020fce000000000e */
[----:B------:R-:W-:Y:S04]  /*24f0*/  STS.64 [R7], R12 ;  /* 0x0000000c07007388 */ /* 0x000fe80000000a00 */
[----:B------:R-:W-:Y:S04]  /*2500*/  LDS.64 R14, [R20] ;  /* 0x00000000140e7984 */ /* 0x000fe80000000a00 */
[----:B-1-34-:R-:W1:Y:S02]  /*2510*/  LDS.64 R16, [R8] ;  /* 0x0000000008107984 */ /* 0x01ae640000000a00 */
[----:B-1----:R-:W-:-:S07]  /*2520*/  DADD R14, R14, R16 ;  /* 0x000000000e0e7229 */ /* 0x002fce0000000010 */
[----:B------:R-:W-:Y:S04]  /*2530*/  STS.64 [R8], R14 ;  /* 0x0000000e08007388 */ /* 0x000fe80000000a00 */
[----:B------:R-:W-:Y:S04]  /*2540*/  LDS.64 R16, [R21] ;  /* 0x0000000015107984 */ /* 0x000fe80000000a00 */
[----:B--2---:R-:W1:Y:S02]  /*2550*/  LDS.64 R18, [R10] ;  /* 0x000000000a127984 */ /* 0x004e640000000a00 */
[----:B-1----:R-:W-:-:S07]  /*2560*/  DADD R16, R16, R18 ;  /* 0x0000000010107229 */ /* 0x002fce0000000012 */
[----:B------:R1:W-:Y:S04]  /*2570*/  STS.64 [R10], R16 ;  /* 0x000000100a007388 */ /* 0x0003e80000000a00 */
.L_x_34:
[----:B------:R-:W-:-:S07]  /*2580*/  VIADD R9, R9, 0x1 ;  /* 0x0000000109097836 */ /* 0x000fce0000000000 */
.L_x_33:
[----:B------:R-:W-:-:S13]  /*2590*/  ISETP.GE.AND P0, PT, R9, UR6, PT ;  /* 0x0000000609007c0c */ /* 0x000fda000bf06270 */
[----:B-1-34-:R1:W3:Y:S04]  /*25a0*/  @P0 LDS.64 R16, [R7] ;  /* 0x0000000007100984 */ /* 0x01a2e80000000a00 */
[----:B------:R1:W4:Y:S04]  /*25b0*/  @P0 LDS.64 R14, [R8] ;  /* 0x00000000080e0984 */ /* 0x0003280000000a00 */
[----:B------:R1:W0:Y:S01]  /*25c0*/  @P0 LDS.64 R12, [R10] ;  /* 0x000000000a0c0984 */ /* 0x0002220000000a00 */
[----:B------:R-:W-:Y:S05]  /*25d0*/  @P0 BRA `(.L_x_35) ;  /* 0x0000001000f00947 */ /* 0x000fea0003800000 */
[----:B---3--:R3:W1:Y:S01]  /*25e0*/  LDS.64 R16, [R7] ;  /* 0x0000000007107984 */ /* 0x0086620000000a00 */
[C---:B------:R-:W-:Y:S01]  /*25f0*/  IADD3 R11, PT, PT, -R9.reuse, UR6, RZ ;  /* 0x00000006090b7c10 */ /* 0x040fe2000fffe1ff */
[----:B--2---:R-:W-:Y:S02]  /*2600*/  VIADD R18, R9, -UR6 ;  /* 0x8000000609127c36 */ /* 0x004fe40008000000 */
[----:B----4-:R3:W2:Y:S01]  /*2610*/  LDS.64 R14, [R8] ;  /* 0x00000000080e7984 */ /* 0x0106a20000000a00 */
[----:B------:R-:W-:Y:S02]  /*2620*/  LOP3.LUT P0, R11, R11, 0x3, RZ, 0xc0, !PT ;  /* 0x000000030b0b7812 */ /* 0x000fe4000780c0ff */
[----:B------:R-:W-:Y:S01]  /*2630*/  ISETP.GT.U32.AND P1, PT, R18, -0x4, PT ;  /* 0xfffffffc1200780c */ /* 0x000fe20003f24070 */
[----:B0-----:R3:W0:Y:S10]  /*2640*/  LDS.64 R12, [R10] ;  /* 0x000000000a0c7984 */ /* 0x0016340000000a00 */
[----:B------:R-:W-:Y:S05]  /*2650*/  @!P0 BRA `(.L_x_36) ;  /* 0x0000000000548947 */ /* 0x000fea0003800000 */
[----:B------:R-:W-:Y:S01]  /*2660*/  LEA R2, R0, R5, 0x18 ;  /* 0x0000000500027211 */ /* 0x000fe200078ec0ff */
[----:B------:R-:W-:Y:S02]  /*2670*/  IMAD.MOV R20, RZ, RZ, -R11 ;  /* 0x000000ffff147224 */ /* 0x000fe400078e0a0b */
[C---:B------:R-:W-:Y:S02]  /*2680*/  IMAD R0, R9.reuse, 0x8, R6 ;  /* 0x0000000809007824 */ /* 0x040fe400078e0206 */
[C---:B------:R-:W-:Y:S02]  /*2690*/  IMAD R5, R9.reuse, 0x8, R4 ;  /* 0x0000000809057824 */ /* 0x040fe400078e0204 */
[----:B------:R-:W-:-:S07]  /*26a0*/  IMAD R11, R9, 0x8, R2 ;  /* 0x00000008090b7824 */ /* 0x000fce00078e0202 */
.L_x_37:
[----:B----4-:R4:W1:Y:S01]  /*26b0*/  LDS.64 R18, [R11] ;  /* 0x000000000b127984 */ /* 0x0108620000000a00 */
[----:B------:R-:W-:Y:S02]  /*26c0*/  VIADD R20, R20, 0x1 ;  /* 0x0000000114147836 */ /* 0x000fe40000000000 */
[----:B------:R-:W-:-:S03]  /*26d0*/  VIADD R9, R9, 0x1 ;  /* 0x0000000109097836 */ /* 0x000fc60000000000 */
[----:B------:R-:W-:Y:S01]  /*26e0*/  ISETP.NE.AND P0, PT, R20, RZ, PT ;  /* 0x000000ff1400720c */ /* 0x000fe20003f05270 */
[----:B----4-:R-:W-:Y:S01]  /*26f0*/  VIADD R11, R11, 0x8 ;  /* 0x000000080b0b7836 */ /* 0x010fe20000000000 */
[----:B-1----:R-:W-:-:S07]  /*2700*/  DADD R16, R18, R16 ;  /* 0x0000000012107229 */ /* 0x002fce0000000010 */
[----:B------:R-:W-:Y:S04]  /*2710*/  STS.64 [R7], R16 ;  /* 0x0000001007007388 */ /* 0x000fe80000000a00 */
[----:B------:R1:W2:Y:S02]  /*2720*/  LDS.64 R18, [R5] ;  /* 0x0000000005127984 */ /* 0x0002a40000000a00 */
[----:B-1----:R-:W-:Y:S01]  /*2730*/  VIADD R5, R5, 0x8 ;  /* 0x0000000805057836 */ /* 0x002fe20000000000 */
[----:B--2---:R-:W-:-:S07]  /*2740*/  DADD R14, R18, R14 ;  /* 0x00000000120e7229 */ /* 0x004fce000000000e */
[----:B------:R-:W-:Y:S04]  /*2750*/  STS.64 [R8], R14 ;  /* 0x0000000e08007388 */ /* 0x000fe80000000a00 */
[----:B------:R1:W0:Y:S02]  /*2760*/  LDS.64 R18, [R0] ;  /* 0x0000000000127984 */ /* 0x0002240000000a00 */
[----:B-1----:R-:W-:Y:S01]  /*2770*/  VIADD R0, R0, 0x8 ;  /* 0x0000000800007836 */ /* 0x002fe20000000000 */
[----:B0-----:R-:W-:-:S07]  /*2780*/  DADD R12, R18, R12 ;  /* 0x00000000120c7229 */ /* 0x001fce000000000c */
[----:B------:R4:W-:Y:S01]  /*2790*/  STS.64 [R10], R12 ;  /* 0x0000000c0a007388 */ /* 0x0009e20000000a00 */
[----:B------:R-:W-:Y:S05]  /*27a0*/  @P0 BRA `(.L_x_37) ;  /* 0xfffffffc00c00947 */ /* 0x000fea000383ffff */
.L_x_36:
[----:B------:R-:W-:Y:S05]  /*27b0*/  @P1 BRA `(.L_x_35) ;  /* 0x0000001000781947 */ /* 0x000fea0003800000 */
[C---:B------:R-:W-:Y:S01]  /*27c0*/  VIADD R0, R9.reuse, -UR6 ;  /* 0x8000000609007c36 */ /* 0x040fe20008000000 */
[----:B------:R-:W-:-:S04]  /*27d0*/  LEA R9, R9, 0x10, 0x3 ;  /* 0x0000001009097811 */ /* 0x000fc800078e18ff */
[----:B------:R-:W-:Y:S01]  /*27e0*/  ISETP.GE.AND P0, PT, R0, RZ, PT ;  /* 0x000000ff0000720c */ /* 0x000fe20003f06270 */
[--C-:B------:R-:W-:Y:S02]  /*27f0*/  IMAD.IADD R2, R2, 0x1, R9.reuse ;  /* 0x0000000102027824 */ /* 0x100fe400078e0209 */
[--C-:B------:R-:W-:Y:S02]  /*2800*/  IMAD.IADD R4, R4, 0x1, R9.reuse ;  /* 0x0000000104047824 */ /* 0x100fe400078e0209 */
[----:B------:R-:W-:-:S08]  /*2810*/  IMAD.IADD R6, R6, 0x1, R9 ;  /* 0x0000000106067824 */ /* 0x000fd000078e0209 */
[----:B------:R-:W-:Y:S05]  /*2820*/  @P0 BRA `(.L_x_38) ;  /* 0x0000000c00b40947 */ /* 0x000fea0003800000 */
[----:B------:R-:W-:Y:S01]  /*2830*/  IMAD.MOV R5, RZ, RZ, -R0 ;  /* 0x000000ffff057224 */ /* 0x000fe200078e0a00 */
[----:B------:R-:W-:-:S04]  /*2840*/  PLOP3.LUT P0, PT, PT, PT, PT, 0x80, 0x8 ;  /* 0x000000000008781c */ /* 0x000fc80003f0f070 */
[----:B------:R-:W-:-:S13]  /*2850*/  ISETP.GT.AND P1, PT, R5, 0xc, PT ;  /* 0x0000000c0500780c */ /* 0x000fda0003f24270 */
[----:B------:R-:W-:Y:S05]  /*2860*/  @!P1 BRA `(.L_x_39) ;  /* 0x00000008005c9947 */ /* 0x000fea0003800000 */
[----:B------:R-:W-:-:S13]  /*2870*/  PLOP3.LUT P0, PT, PT, PT, PT, 0x8, 0x80 ;  /* 0x000000000080781c */ /* 0x000fda0003f0e170 */
.L_x_40:
        /* <DEDUP_REMOVED lines=8> */
[----:B0-----:R-:W0:Y:S02]  /*2900*/  LDS.64 R14, [R6+-0x10] ;  /* 0xfffff000060e7984 */ /* 0x001e240000000a00 */
[----:B0-----:R-:W-:-:S07]  /*2910*/  DADD R14, R14, R12 ;  /* 0x000000000e0e7229 */ /* 0x001fce000000000c */
[----:B------:R-:W-:Y:S04]  /*2920*/  STS.64 [R10], R14 ;  /* 0x0000000e0a007388 */ /* 0x000fe80000000a00 */
[----:B----4-:R-:W0:Y:S02]  /*2930*/  LDS.64 R12, [R2+-0x8] ;  /* 0xfffff800020c7984 */ /* 0x010e240000000a00 */
[----:B0-----:R-:W-:-:S07]  /*2940*/  DADD R12, R18, R12 ;  /* 0x00000000120c7229 */ /* 0x001fce000000000c */
[----:B------:R-:W-:Y:S04]  /*2950*/  STS.64 [R7], R12 ;  /* 0x0000000c07007388 */ /* 0x000fe80000000a00 */
[----:B------:R-:W0:Y:S02]  /*2960*/  LDS.64 R20, [R4+-0x8] ;  /* 0xfffff80004147984 */ /* 0x000e240000000a00 */
[----:B0-----:R-:W-:-:S07]  /*2970*/  DADD R20, R16, R20 ;  /* 0x0000000010147229 */ /* 0x001fce0000000014 */
[----:B------:R-:W-:Y:S04]  /*2980*/  STS.64 [R8], R20 ;  /* 0x0000001408007388 */ /* 0x000fe80000000a00 */
[----:B------:R-:W0:Y:S02]  /*2990*/  LDS.64 R18, [R6+-0x8] ;  /* 0xfffff80006127984 */ /* 0x000e240000000a00 */
[----:B0-----:R-:W-:-:S07]  /*29a0*/  DADD R18, R14, R18 ;  /* 0x000000000e127229 */ /* 0x001fce0000000012 */
[----:B------:R-:W-:Y:S04]  /*29b0*/  STS.64 [R10], R18 ;  /* 0x000000120a007388 */ /* 0x000fe80000000a00 */
[----:B------:R-:W0:Y:S02]  /*29c0*/  LDS.64 R16, [R2] ;  /* 0x0000000002107984 */ /* 0x000e240000000a00 */
        /* <DEDUP_REMOVED lines=8> */
[----:B------:R-:W0:Y:S02]  /*2a50*/  LDS.64 R20, [R2+0x8] ;  /* 0x0000080002147984 */ /* 0x000e240000000a00 */
        /* <DEDUP_REMOVED lines=107> */
[----:B------:R0:W1:Y:S02]  /*3110*/  LDS.64 R18, [R2+0x68] ;  /* 0x0000680002127984 */ /* 0x0000640000000a00 */
[----:B0-----:R-:W-:Y:S01]  /*3120*/  VIADD R2, R2, 0x80 ;  /* 0x0000008002027836 */ /* 0x001fe20000000000 */
[----:B-1----:R-:W-:-:S07]  /*3130*/  DADD R16, R14, R18 ;  /* 0x000000000e107229 */ /* 0x002fce0000000012 */
        /* <DEDUP_REMOVED lines=8> */
[----:B------:R0:W-:Y:S01]  /*31c0*/  STS.64 [R10], R12 ;  /* 0x0000000c0a007388 */ /* 0x0001e20000000a00 */
[----:B------:R-:W-:Y:S05]  /*31d0*/  @!P1 BRA `(.L_x_40) ;  /* 0xfffffff400a89947 */ /* 0x000fea000383ffff */
.L_x_39:
        /* <DEDUP_REMOVED lines=11> */
[----:B------:R-:W0:Y:S02]  /*3290*/  LDS.64 R14, [R6+-0x10] ;  /* 0xfffff000060e7984 */ /* 0x000e240000000a00 */
        /* <DEDUP_REMOVED lines=67> */
[----:B------:R0:W-:Y:S04]  /*36d0*/  STS.64 [R10], R12 ;  /* 0x0000000c0a007388 */ /* 0x0001e80000000a00 */
.L_x_41:
[----:B------:R-:W-:-:S13]  /*36e0*/  ISETP.NE.OR P0, PT, R0, RZ, P0 ;  /* 0x000000ff0000720c */ /* 0x000fda0000705670 */
[----:B------:R-:W-:Y:S05]  /*36f0*/  @!P0 BRA `(.L_x_35) ;  /* 0x0000000000a88947 */ /* 0x000fea0003800000 */
.L_x_38:
[----:B------:R-:W1:Y:S01]  /*3700*/  LDS.64 R18, [R2+-0x10] ;  /* 0xfffff00002127984 */ /* 0x000e620000000a00 */
[----:B------:R-:W-:-:S05]  /*3710*/  VIADD R0, R0, 0x4 ;  /* 0x0000000400007836 */ /* 0x000fca0000000000 */
[----:B------:R-:W-:Y:S01]  /*3720*/  ISETP.NE.AND P0, PT, R0, RZ, PT ;  /* 0x000000ff0000720c */ /* 0x000fe20003f05270 */
        /* <DEDUP_REMOVED lines=38> */
[----:B------:R-:W-:Y:S05]  /*3990*/  @P0 BRA `(.L_x_38) ;  /* 0xfffffffc00580947 */ /* 0x000fea000383ffff */
.L_x_35:
[----:B01-3--:R-:W0:Y:S08]  /*39a0*/  LDC.64 R8, c[0x0][0x3a0] ;  /* 0x0000e800ff087b82 */ /* 0x00be300000000a00 */
[----:B------:R-:W1:Y:S08]  /*39b0*/  LDC.64 R6, c[0x0][0x3a8] ;  /* 0x0000ea00ff067b82 */ /* 0x000e700000000a00 */
[----:B----4-:R-:W3:Y:S01]  /*39c0*/  LDC.64 R10, c[0x0][0x3b0] ;  /* 0x0000ec00ff0a7b82 */ /* 0x010ee20000000a00 */
[----:B0-----:R-:W-:-:S07]  /*39d0*/  IMAD.WIDE.U32 R8, R3, 0x8, R8 ;  /* 0x0000000803087825 */ /* 0x001fce00078e0008 */
[----:B--2---:R-:W0:Y:S01]  /*39e0*/  LDC.64 R18, c[0x0][0x388] ;  /* 0x0000e200ff127b82 */ /* 0x004e220000000a00 */
[----:B------:R-:W2:Y:S07]  /*39f0*/  LDG.E.64 R4, desc[UR4][R8.64] ;  /* 0x0000000408047981 */ /* 0x000eae000c1e1b00 */
[----:B------:R-:W4:Y:S01]  /*3a00*/  LDC.64 R20, c[0x0][0x398] ;  /* 0x0000e600ff147b82 */ /* 0x000f220000000a00 */
[----:B--2---:R-:W-:Y:S01]  /*3a10*/  DFMA R16, R16, 60, R4 ;  /* 0x404e00001010782b */ /* 0x004fe20000000004 */
[----:B-1----:R-:W-:-:S06]  /*3a20*/  IMAD.WIDE.U32 R4, R3, 0x8, R6 ;  /* 0x0000000803047825 */ /* 0x002fcc00078e0006 */
[----:B------:R1:W-:Y:S04]  /*3a30*/  STG.E.64 desc[UR4][R8.64], R16 ;  /* 0x0000001008007986 */ /* 0x0003e8000c101b04 */
[----:B------:R-:W2:Y:S01]  /*3a40*/  LDG.E.64 R6, desc[UR4][R4.64] ;  /* 0x0000000404067981 */ /* 0x000ea2000c1e1b00 */
[C---:B0-----:R-:W-:Y:S01]  /*3a50*/  IMAD.WIDE.U32 R18, R3.reuse, 0x8, R18 ;  /* 0x0000000803127825 */ /* 0x041fe200078e0012 */
[----:B-1----:R-:W0:Y:S01]  /*3a60*/  LDC.64 R16, c[0x0][0x390] ;  /* 0x0000e400ff107b82 */ /* 0x002e220000000a00 */
[----:B--2---:R-:W-:Y:S02]  /*3a70*/  DFMA R14, R14, 60, R6 ;  /* 0x404e00000e0e782b */ /* 0x004fe40000000006 */
[----:B---3--:R-:W-:-:S05]  /*3a80*/  IMAD.WIDE.U32 R6, R3, 0x8, R10 ;  /* 0x0000000803067825 */ /* 0x008fca00078e000a */
[----:B------:R1:W-:Y:S04]  /*3a90*/  STG.E.64 desc[UR4][R4.64], R14 ;  /* 0x0000000e04007986 */ /* 0x0003e8000c101b04 */
[----:B------:R-:W2:Y:S02]  /*3aa0*/  LDG.E.64 R10, desc[UR4][R6.64] ;  /* 0x00000004060a7981 */ /* 0x000ea4000c1e1b00 */
[----:B--2---:R-:W-:-:S07]  /*3ab0*/  DFMA R10, R12, 60, R10 ;  /* 0x404e00000c0a782b */ /* 0x004fce000000000a */
[----:B------:R2:W-:Y:S04]  /*3ac0*/  STG.E.64 desc[UR4][R6.64], R10 ;  /* 0x0000000a06007986 */ /* 0x0005e8000c101b04 */
[----:B------:R-:W3:Y:S04]  /*3ad0*/  LDG.E.64 R8, desc[UR4][R8.64] ;  /* 0x0000000408087981 */ /* 0x000ee8000c1e1b00 */
[----:B------:R-:W3:Y:S01]  /*3ae0*/  LDG.E.64 R12, desc[UR4][R18.64] ;  /* 0x00000004120c7981 */ /* 0x000ee2000c1e1b00 */
[----:B0-----:R-:W-:Y:S01]  /*3af0*/  IMAD.WIDE.U32 R16, R3, 0x8, R16 ;  /* 0x0000000803107825 */ /* 0x001fe200078e0010 */
[----:B---3--:R-:W-:-:S07]  /*3b00*/  DFMA R12, R8, 60, R12 ;  /* 0x404e0000080c782b */ /* 0x008fce000000000c */
[----:B------:R-:W-:Y:S04]  /*3b10*/  STG.E.64 desc[UR4][R18.64], R12 ;  /* 0x0000000c12007986 */ /* 0x000fe8000c101b04 */
[----:B-1----:R-:W3:Y:S04]  /*3b20*/  LDG.E.64 R4, desc[UR4][R4.64] ;  /* 0x0000000404047981 */ /* 0x002ee8000c1e1b00 */
[----:B------:R-:W3:Y:S01]  /*3b30*/  LDG.E.64 R14, desc[UR4][R16.64] ;  /* 0x00000004100e7981 */ /* 0x000ee2000c1e1b00 */
[----:B----4-:R-:W-:Y:S01]  /*3b40*/  IMAD.WIDE.U32 R20, R3, 0x8, R20 ;  /* 0x0000000803147825 */ /* 0x010fe200078e0014 */
[----:B---3--:R-:W-:-:S07]  /*3b50*/  DFMA R14, R4, 60, R14 ;  /* 0x404e0000040e782b */ /* 0x008fce000000000e */
[----:B------:R-:W-:Y:S04]  /*3b60*/  STG.E.64 desc[UR4][R16.64], R14 ;  /* 0x0000000e10007986 */ /* 0x000fe8000c101b04 */
[----:B--2---:R-:W2:Y:S04]  /*3b70*/  LDG.E.64 R6, desc[UR4][R6.64] ;  /* 0x0000000406067981 */ /* 0x004ea8000c1e1b00 */
[----:B------:R-:W2:Y:S02]  /*3b80*/  LDG.E.64 R2, desc[UR4][R20.64] ;  /* 0x0000000414027981 */ /* 0x000ea4000c1e1b00 */
[----:B--2---:R-:W-:-:S07]  /*3b90*/  DFMA R2, R6, 60, R2 ;  /* 0x404e00000602782b */ /* 0x004fce0000000002 */
[----:B------:R-:W-:Y:S01]  /*3ba0*/  STG.E.64 desc[UR4][R20.64], R2 ;  /* 0x0000000214007986 */ /* 0x000fe2000c101b04 */
[----:B------:R-:W-:Y:S05]  /*3bb0*/  EXIT ;  /* 0x000000000000794d */ /* 0x000fea0003800000 */
        .weak           $__internal_1_$__cuda_sm20_div_rn_f64_full
        .type           $__internal_1_$__cuda_sm20_div_rn_f64_full,@function
        .size           $__internal_1_$__cuda_sm20_div_rn_f64_full,($_Z9run_step3iiPdS_S_S_S_S_PKdPPc$__internal_accurate_pow - $__internal_1_$__cuda_sm20_div_rn_f64_full)
$__internal_1_$__cuda_sm20_div_rn_f64_full:
[C---:B------:R-:W-:Y:S01]  /*3bc0*/  FSETP.GEU.AND P0, PT, |R19|.reuse, 1.469367938527859385e-39, PT ;  /* 0x001000001300780b */ /* 0x040fe20003f0e200 */
[----:B------:R-:W-:Y:S01]  /*3bd0*/  IMAD.MOV.U32 R24, RZ, RZ, 0x1 ;  /* 0x00000001ff187424 */ /* 0x000fe200078e00ff */
[----:B------:R-:W-:Y:S01]  /*3be0*/  LOP3.LUT R16, R19, 0x800fffff, RZ, 0xc0, !PT ;  /* 0x800fffff13107812 */ /* 0x000fe200078ec0ff */
[----:B------:R-:W-:Y:S01]  /*3bf0*/  IMAD.MOV.U32 R9, RZ, RZ, 0x1ca00000 ;  /* 0x1ca00000ff097424 */ /* 0x000fe200078e00ff */
[C---:B------:R-:W-:Y:S01]  /*3c00*/  FSETP.GEU.AND P2, PT, |R23|.reuse, 1.469367938527859385e-39, PT ;  /* 0x001000001700780b */ /* 0x040fe20003f4e200 */
[----:B------:R-:W-:Y:S01]  /*3c10*/  BSSY.RECONVERGENT B2, `(.L_x_42) ;  /* 0x0000052000027945 */ /* 0x000fe20003800200 */
[----:B------:R-:W-:Y:S01]  /*3c20*/  LOP3.LUT R17, R16, 0x3ff00000, RZ, 0xfc, !PT ;  /* 0x3ff0000010117812 */ /* 0x000fe200078efcff */
[----:B------:R-:W-:Y:S01]  /*3c30*/  IMAD.MOV.U32 R16, RZ, RZ, R18 ;  /* 0x000000ffff107224 */ /* 0x000fe200078e0012 */
[----:B------:R-:W-:Y:S02]  /*3c40*/  LOP3.LUT R7, R23, 0x7ff00000, RZ, 0xc0, !PT ;  /* 0x7ff0000017077812 */ /* 0x000fe400078ec0ff */
[----:B------:R-:W-:-:S03]  /*3c50*/  LOP3.LUT R32, R19, 0x7ff00000, RZ, 0xc0, !PT ;  /* 0x7ff0000013207812 */ /* 0x000fc600078ec0ff */
[----:B------:R-:W-:Y:S01]  /*3c60*/  @!P0 DMUL R16, R18, 8.98846567431157953865e+307 ;  /* 0x7fe0000012108828 */ /* 0x000fe20000000000 */
[----:B------:R-:W-:-:S03]  /*3c70*/  ISETP.GE.U32.AND P1, PT, R7, R32, PT ;  /* 0x000000200700720c */ /* 0x000fc60003f26070 */
[----:B------:R-:W-:Y:S02]  /*3c80*/  @!P2 LOP3.LUT R26, R19, 0x7ff00000, RZ, 0xc0, !PT ;  /* 0x7ff00000131aa812 */ /* 0x000fe400078ec0ff */
[----:B------:R-:W0:Y:S02]  /*3c90*/  MUFU.RCP64H R25, R17 ;  /* 0x0000001100197308 */ /* 0x000e240000001800 */
[----:B------:R-:W-:Y:S02]  /*3ca0*/  @!P2 ISETP.GE.U32.AND P3, PT, R7, R26, PT ;  /* 0x0000001a0700a20c */ /* 0x000fe40003f66070 */
[----:B------:R-:W-:Y:S02]  /*3cb0*/  @!P0 LOP3.LUT R32, R17, 0x7ff00000, RZ, 0xc0, !PT ;  /* 0x7ff0000011208812 */ /* 0x000fe400078ec0ff */
[----:B------:R-:W-:-:S04]  /*3cc0*/  @!P2 SEL R27, R9, 0x63400000, !P3 ;  /* 0x63400000091ba807 */ /* 0x000fc80005800000 */
[----:B------:R-:W-:-:S04]  /*3cd0*/  @!P2 LOP3.LUT R30, R27, 0x80000000, R23, 0xf8, !PT ;  /* 0x800000001b1ea812 */ /* 0x000fc800078ef817 */
[----:B------:R-:W-:Y:S01]  /*3ce0*/  @!P2 LOP3.LUT R31, R30, 0x100000, RZ, 0xfc, !PT ;  /* 0x001000001e1fa812 */ /* 0x000fe200078efcff */
[----:B------:R-:W-:Y:S01]  /*3cf0*/  @!P2 IMAD.MOV.U32 R30, RZ, RZ, RZ ;  /* 0x000000ffff1ea224 */ /* 0x000fe200078e00ff */
[----:B0-----:R-:W-:-:S08]  /*3d00*/  DFMA R28, R24, -R16, 1 ;  /* 0x3ff00000181c742b */ /* 0x001fd00000000810 */
[----:B------:R-:W-:-:S08]  /*3d10*/  DFMA R28, R28, R28, R28 ;  /* 0x0000001c1c1c722b */ /* 0x000fd0000000001c */
[----:B------:R-:W-:Y:S01]  /*3d20*/  DFMA R28, R24, R28, R24 ;  /* 0x0000001c181c722b */ /* 0x000fe20000000018 */
[----:B------:R-:W-:Y:S01]  /*3d30*/  SEL R25, R9, 0x63400000, !P1 ;  /* 0x6340000009197807 */ /* 0x000fe20004800000 */
[----:B------:R-:W-:-:S03]  /*3d40*/  IMAD.MOV.U32 R24, RZ, RZ, R22 ;  /* 0x000000ffff187224 */ /* 0x000fc600078e0016 */
[----:B------:R-:W-:-:S03]  /*3d50*/  LOP3.LUT R25, R25, 0x800fffff, R23, 0xf8, !PT ;  /* 0x800fffff19197812 */ /* 0x000fc600078ef817 */
[----:B------:R-:W-:-:S03]  /*3d60*/  DFMA R26, R28, -R16, 1 ;  /* 0x3ff000001c1a742b */ /* 0x000fc60000000810 */
[----:B------:R-:W-:-:S05]  /*3d70*/  @!P2 DFMA R24, R24, 2, -R30 ;  /* 0x400000001818a82b */ /* 0x000fca000000081e */
[----:B------:R-:W-:-:S08]  /*3d80*/  DFMA R26, R28, R26, R28 ;  /* 0x0000001a1c1a722b */ /* 0x000fd0000000001c */
[----:B------:R-:W-:-:S08]  /*3d90*/  DMUL R28, R26, R24 ;  /* 0x000000181a1c7228 */ /* 0x000fd00000000000 */
[----:B------:R-:W-:-:S08]  /*3da0*/  DFMA R30, R28, -R16, R24 ;  /* 0x800000101c1e722b */ /* 0x000fd00000000018 */
[----:B------:R-:W-:Y:S01]  /*3db0*/  DFMA R30, R26, R30, R28 ;  /* 0x0000001e1a1e722b */ /* 0x000fe2000000001c */
[----:B------:R-:W-:Y:S01]  /*3dc0*/  IMAD.MOV.U32 R29, RZ, RZ, R7 ;  /* 0x000000ffff1d7224 */ /* 0x000fe200078e0007 */
[----:B------:R-:W-:-:S05]  /*3dd0*/  @!P2 LOP3.LUT R29, R25, 0x7ff00000, RZ, 0xc0, !PT ;  /* 0x7ff00000191da812 */ /* 0x000fca00078ec0ff */
[----:B------:R-:W-:-:S05]  /*3de0*/  VIADD R26, R29, 0xffffffff ;  /* 0xffffffff1d1a7836 */ /* 0x000fca0000000000 */
[----:B------:R-:W-:Y:S01]  /*3df0*/  ISETP.GT.U32.AND P0, PT, R26, 0x7feffffe, PT ;  /* 0x7feffffe1a00780c */ /* 0x000fe20003f04070 */
[----:B------:R-:W-:-:S05]  /*3e00*/  VIADD R26, R32, 0xffffffff ;  /* 0xffffffff201a7836 */ /* 0x000fca0000000000 */
[----:B------:R-:W-:-:S13]  /*3e10*/  ISETP.GT.U32.OR P0, PT, R26, 0x7feffffe, P0 ;  /* 0x7feffffe1a00780c */ /* 0x000fda0000704470 */
[----:B------:R-:W-:Y:S05]  /*3e20*/  @P0 BRA `(.L_x_43) ;  /* 0x00000000006c0947 */ /* 0x000fea0003800000 */
[----:B------:R-:W-:-:S04]  /*3e30*/  LOP3.LUT R26, R19, 0x7ff00000, RZ, 0xc0, !PT ;  /* 0x7ff00000131a7812 */ /* 0x000fc800078ec0ff */
[CC--:B------:R-:W-:Y:S02]  /*3e40*/  VIADDMNMX R22, R7.reuse, -R26.reuse, 0xb9600000, !PT ;  /* 0xb960000007167446 */ /* 0x0c0fe4000780091a */
[----:B------:R-:W-:Y:S02]  /*3e50*/  ISETP.GE.U32.AND P0, PT, R7, R26, PT ;  /* 0x0000001a0700720c */ /* 0x000fe40003f06070 */
[----:B------:R-:W-:Y:S02]  /*3e60*/  VIMNMX R7, PT, PT, R22, 0x46a00000, PT ;  /* 0x46a0000016077848 */ /* 0x000fe40003fe0100 */
[----:B------:R-:W-:-:S05]  /*3e70*/  SEL R22, R9, 0x63400000, !P0 ;  /* 0x6340000009167807 */ /* 0x000fca0004000000 */
[----:B------:R-:W-:Y:S02]  /*3e80*/  IMAD.IADD R7, R7, 0x1, -R22 ;  /* 0x0000000107077824 */ /* 0x000fe400078e0a16 */
[----:B------:R-:W-:Y:S02]  /*3e90*/  IMAD.MOV.U32 R22, RZ, RZ, RZ ;  /* 0x000000ffff167224 */ /* 0x000fe400078e00ff */
[----:B------:R-:W-:-:S06]  /*3ea0*/  VIADD R23, R7, 0x7fe00000 ;  /* 0x7fe0000007177836 */ /* 0x000fcc0000000000 */
[----:B------:R-:W-:-:S10]  /*3eb0*/  DMUL R26, R30, R22 ;  /* 0x000000161e1a7228 */ /* 0x000fd40000000000 */
[----:B------:R-:W-:-:S13]  /*3ec0*/  FSETP.GTU.AND P0, PT, |R27|, 1.469367938527859385e-39, PT ;  /* 0x001000001b00780b */ /* 0x000fda0003f0c200 */
[----:B------:R-:W-:Y:S05]  /*3ed0*/  @P0 BRA `(.L_x_44) ;  /* 0x0000000000940947 */ /* 0x000fea0003800000 */
[----:B------:R-:W-:Y:S01]  /*3ee0*/  DFMA R16, R30, -R16, R24 ;  /* 0x800000101e10722b */ /* 0x000fe20000000018 */
[----:B------:R-:W-:-:S09]  /*3ef0*/  IMAD.MOV.U32 R22, RZ, RZ, RZ ;  /* 0x000000ffff167224 */ /* 0x000fd200078e00ff */
[C---:B------:R-:W-:Y:S02]  /*3f00*/  FSETP.NEU.AND P0, PT, R17.reuse, RZ, PT ;  /* 0x000000ff1100720b */ /* 0x040fe40003f0d000 */
[----:B------:R-:W-:-:S04]  /*3f10*/  LOP3.LUT R19, R17, 0x80000000, R19, 0x48, !PT ;  /* 0x8000000011137812 */ /* 0x000fc800078e4813 */
[----:B------:R-:W-:-:S07]  /*3f20*/  LOP3.LUT R23, R19, R23, RZ, 0xfc, !PT ;  /* 0x0000001713177212 */ /* 0x000fce00078efcff */
[----:B------:R-:W-:Y:S05]  /*3f30*/  @!P0 BRA `(.L_x_44) ;  /* 0x00000000007c8947 */ /* 0x000fea0003800000 */
[----:B------:R-:W-:Y:S01]  /*3f40*/  IMAD.MOV R17, RZ, RZ, -R7 ;  /* 0x000000ffff117224 */ /* 0x000fe200078e0a07 */
[----:B------:R-:W-:Y:S01]  /*3f50*/  DMUL.RP R22, R30, R22 ;  /* 0x000000161e167228 */ /* 0x000fe20000008000 */
[----:B------:R-:W-:Y:S01]  /*3f60*/  IMAD.MOV.U32 R16, RZ, RZ, RZ ;  /* 0x000000ffff107224 */ /* 0x000fe200078e00ff */
[----:B------:R-:W-:-:S05]  /*3f70*/  IADD3 R7, PT, PT, -R7, -0x43300000, RZ ;  /* 0xbcd0000007077810 */ /* 0x000fca0007ffe1ff */
[----:B------:R-:W-:-:S03]  /*3f80*/  DFMA R16, R26, -R16, R30 ;  /* 0x800000101a10722b */ /* 0x000fc6000000001e */
[----:B------:R-:W-:-:S07]  /*3f90*/  LOP3.LUT R19, R23, R19, RZ, 0x3c, !PT ;  /* 0x0000001317137212 */ /* 0x000fce00078e3cff */
[----:B------:R-:W-:-:S04]  /*3fa0*/  FSETP.NEU.AND P0, PT, |R17|, R7, PT ;  /* 0x000000071100720b */ /* 0x000fc80003f0d200 */
[----:B------:R-:W-:Y:S02]  /*3fb0*/  FSEL R26, R22, R26, !P0 ;  /* 0x0000001a161a7208 */ /* 0x000fe40004000000 */
[----:B------:R-:W-:Y:S01]  /*3fc0*/  FSEL R27, R19, R27, !P0 ;  /* 0x0000001b131b7208 */ /* 0x000fe20004000000 */
[----:B------:R-:W-:Y:S06]  /*3fd0*/  BRA `(.L_x_44) ;  /* 0x0000000000547947 */ /* 0x000fec0003800000 */
.L_x_43:
[----:B------:R-:W-:-:S14]  /*3fe0*/  DSETP.NAN.AND P0, PT, R22, R22, PT ;  /* 0x000000161600722a */ /* 0x000fdc0003f08000 */
[----:B------:R-:W-:Y:S05]  /*3ff0*/  @P0 BRA `(.L_x_45) ;  /* 0x0000000000440947 */ /* 0x000fea0003800000 */
[----:B------:R-:W-:-:S14]  /*4000*/  DSETP.NAN.AND P0, PT, R18, R18, PT ;  /* 0x000000121200722a */ /* 0x000fdc0003f08000 */
[----:B------:R-:W-:Y:S05]  /*4010*/  @P0 BRA `(.L_x_46) ;  /* 0x0000000000300947 */ /* 0x000fea0003800000 */
[----:B------:R-:W-:Y:S01]  /*4020*/  ISETP.NE.AND P0, PT, R29, R32, PT ;  /* 0x000000201d00720c */ /* 0x000fe20003f05270 */
[----:B------:R-:W-:Y:S02]  /*4030*/  IMAD.MOV.U32 R26, RZ, RZ, 0x0 ;  /* 0x00000000ff1a7424 */ /* 0x000fe400078e00ff */
[----:B------:R-:W-:-:S10]  /*4040*/  IMAD.MOV.U32 R27, RZ, RZ, -0x80000 ;  /* 0xfff80000ff1b7424 */ /* 0x000fd400078e00ff */
[----:B------:R-:W-:Y:S05]  /*4050*/  @!P0 BRA `(.L_x_44) ;  /* 0x0000000000348947 */ /* 0x000fea0003800000 */
[----:B------:R-:W-:Y:S02]  /*4060*/  ISETP.NE.AND P0, PT, R29, 0x7ff00000, PT ;  /* 0x7ff000001d00780c */ /* 0x000fe40003f05270 */
[----:B------:R-:W-:Y:S02]  /*4070*/  LOP3.LUT R27, R23, 0x80000000, R19, 0x48, !PT ;  /* 0x80000000171b7812 */ /* 0x000fe400078e4813 */
[----:B------:R-:W-:-:S13]  /*4080*/  ISETP.EQ.OR P0, PT, R32, RZ, !P0 ;  /* 0x000000ff2000720c */ /* 0x000fda0004702670 */
[----:B------:R-:W-:Y:S01]  /*4090*/  @P0 LOP3.LUT R7, R27, 0x7ff00000, RZ, 0xfc, !PT ;  /* 0x7ff000001b070812 */ /* 0x000fe200078efcff */
[----:B------:R-:W-:Y:S02]  /*40a0*/  @!P0 IMAD.MOV.U32 R26, RZ, RZ, RZ ;  /* 0x000000ffff1a8224 */ /* 0x000fe400078e00ff */
[----:B------:R-:W-:Y:S02]  /*40b0*/  @P0 IMAD.MOV.U32 R26, RZ, RZ, RZ ;  /* 0x000000ffff1a0224 */ /* 0x000fe400078e00ff */
[----:B------:R-:W-:Y:S01]  /*40c0*/  @P0 IMAD.MOV.U32 R27, RZ, RZ, R7 ;  /* 0x000000ffff1b0224 */ /* 0x000fe200078e0007 */
[----:B------:R-:W-:Y:S06]  /*40d0*/  BRA `(.L_x_44) ;  /* 0x0000000000147947 */ /* 0x000fec0003800000 */
.L_x_46:
[----:B------:R-:W-:Y:S01]  /*40e0*/  LOP3.LUT R27, R19, 0x80000, RZ, 0xfc, !PT ;  /* 0x00080000131b7812 */ /* 0x000fe200078efcff */
[----:B------:R-:W-:Y:S01]  /*40f0*/  IMAD.MOV.U32 R26, RZ, RZ, R18 ;  /* 0x000000ffff1a7224 */ /* 0x000fe200078e0012 */
[----:B------:R-:W-:Y:S06]  /*4100*/  BRA `(.L_x_44) ;  /* 0x0000000000087947 */ /* 0x000fec0003800000 */
.L_x_45:
[----:B------:R-:W-:Y:S01]  /*4110*/  LOP3.LUT R27, R23, 0x80000, RZ, 0xfc, !PT ;  /* 0x00080000171b7812 */ /* 0x000fe200078efcff */
[----:B------:R-:W-:-:S07]  /*4120*/  IMAD.MOV.U32 R26, RZ, RZ, R22 ;  /* 0x000000ffff1a7224 */ /* 0x000fce00078e0016 */
.L_x_44:
[----:B------:R-:W-:Y:S05]  /*4130*/  BSYNC.RECONVERGENT B2 ;  /* 0x0000000000027941 */ /* 0x000fea0003800200 */
.L_x_42:
[----:B------:R-:W-:-:S04]  /*4140*/  IMAD.MOV.U32 R9, RZ, RZ, 0x0 ;  /* 0x00000000ff097424 */ /* 0x000fc800078e00ff */
[----:B------:R-:W-:Y:S05]  /*4150*/  RET.REL.NODEC R8 `(_Z9run_step3iiPdS_S_S_S_S_PKdPPc) ;  /* 0xffffffbc08a87950 */ /* 0x000fea0003c3ffff */
        .type           $_Z9run_step3iiPdS_S_S_S_S_PKdPPc$__internal_accurate_pow,@function
        .size           $_Z9run_step3iiPdS_S_S_S_S_PKdPPc$__internal_accurate_pow,($_Z9run_step3iiPdS_S_S_S_S_PKdPPc$__internal_trig_reduction_slowpathd - $_Z9run_step3iiPdS_S_S_S_S_PKdPPc$__internal_accurate_pow)
$_Z9run_step3iiPdS_S_S_S_S_PKdPPc$__internal_accurate_pow:
[----:B------:R-:W-:Y:S01]  /*4160*/  ISETP.GT.U32.AND P0, PT, R27, 0xfffff, PT ;  /* 0x000fffff1b00780c */ /* 0x000fe20003f04070 */
[----:B------:R-:W-:Y:S01]  /*4170*/  IMAD.MOV.U32 R7, RZ, RZ, R27 ;  /* 0x000000ffff077224 */ /* 0x000fe200078e001b */
[----:B------:R-:W-:Y:S01]  /*4180*/  UMOV UR6, 0x7d2cafe2 ;  /* 0x7d2cafe200067882 */ /* 0x000fe20000000000 */
[----:B------:R-:W-:Y:S01]  /*4190*/  IMAD.MOV.U32 R18, RZ, RZ, R26 ;  /* 0x000000ffff127224 */ /* 0x000fe200078e001a */
[----:B------:R-:W-:Y:S01]  /*41a0*/  UMOV UR7, 0x3eb0f5ff ;  /* 0x3eb0f5ff00077882 */ /* 0x000fe20000000000 */
[----:B------:R-:W-:Y:S01]  /*41b0*/  IMAD.MOV.U32 R24, RZ, RZ, RZ ;  /* 0x000000ffff187224 */ /* 0x000fe200078e00ff */
[----:B------:R-:W-:Y:S01]  /*41c0*/  UMOV UR8, 0x3b39803f ;  /* 0x3b39803f00087882 */ /* 0x000fe20000000000 */
[----:B------:R-:W-:Y:S01]  /*41d0*/  IMAD.MOV.U32 R16, RZ, RZ, 0x41ad3b5a ;  /* 0x41ad3b5aff107424 */ /* 0x000fe200078e00ff */
[----:B------:R-:W-:Y:S01]  /*41e0*/  UMOV UR9, 0x3c7abc9e ;  /* 0x3c7abc9e00097882 */ /* 0x000fe20000000000 */
[----:B------:R-:W-:-:S04]  /*41f0*/  IMAD.MOV.U32 R17, RZ, RZ, 0x3ed0f5d2 ;  /* 0x3ed0f5d2ff117424 */ /* 0x000fc800078e00ff */
[----:B------:R-:W-:-:S10]  /*4200*/  @!P0 DMUL R28, R26, 1.80143985094819840000e+16 ;  /* 0x435000001a1c8828 */ /* 0x000fd40000000000 */
[----:B------:R-:W-:Y:S02]  /*4210*/  @!P0 IMAD.MOV.U32 R7, RZ, RZ, R29 ;  /* 0x000000ffff078224 */ /* 0x000fe400078e001d */
[----:B------:R-:W-:-:S03]  /*4220*/  @!P0 IMAD.MOV.U32 R18, RZ, RZ, R28 ;  /* 0x000000ffff128224 */ /* 0x000fc600078e001c */
[----:B------:R-:W-:-:S04]  /*4230*/  LOP3.LUT R7, R7, 0x800fffff, RZ, 0xc0, !PT ;  /* 0x800fffff07077812 */ /* 0x000fc800078ec0ff */
[----:B------:R-:W-:-:S04]  /*4240*/  LOP3.LUT R19, R7, 0x3ff00000, RZ, 0xfc, !PT ;  /* 0x3ff0000007137812 */ /* 0x000fc800078efcff */
[----:B------:R-:W-:-:S13]  /*4250*/  ISETP.GE.U32.AND P1, PT, R19, 0x3ff6a09f, PT ;  /* 0x3ff6a09f1300780c */ /* 0x000fda0003f26070 */
[----:B------:R-:W-:-:S04]  /*4260*/  @P1 VIADD R7, R19, 0xfff00000 ;  /* 0xfff0000013071836 */ /* 0x000fc80000000000 */
[----:B------:R-:W-:Y:S01]  /*4270*/  @P1 IMAD.MOV.U32 R19, RZ, RZ, R7 ;  /* 0x000000ffff131224 */ /* 0x000fe200078e0007 */
[----:B------:R-:W-:Y:S02]  /*4280*/  SHF.R.U32.HI R7, RZ, 0x14, R27 ;  /* 0x00000014ff077819 */ /* 0x000fe4000001161b */
[----:B------:R-:W-:-:S03]  /*4290*/  @!P0 LEA.HI R7, R29, 0xffffffca, RZ, 0xc ;  /* 0xffffffca1d078811 */ /* 0x000fc600078f60ff */
[C---:B------:R-:W-:Y:S02]  /*42a0*/  DADD R22, R18.reuse, 1 ;  /* 0x3ff0000012167429 */ /* 0x040fe40000000000 */
[----:B------:R-:W-:-:S04]  /*42b0*/  DADD R18, R18, -1 ;  /* 0xbff0000012127429 */ /* 0x000fc80000000000 */
[----:B------:R-:W0:Y:S02]  /*42c0*/  MUFU.RCP64H R25, R23 ;  /* 0x0000001700197308 */ /* 0x000e240000001800 */
[----:B0-----:R-:W-:-:S08]  /*42d0*/  DFMA R10, -R22, R24, 1 ;  /* 0x3ff00000160a742b */ /* 0x001fd00000000118 */
[----:B------:R-:W-:-:S08]  /*42e0*/  DFMA R10, R10, R10, R10 ;  /* 0x0000000a0a0a722b */ /* 0x000fd0000000000a */
[----:B------:R-:W-:-:S08]  /*42f0*/  DFMA R24, R24, R10, R24 ;  /* 0x0000000a1818722b */ /* 0x000fd00000000018 */
[----:B------:R-:W-:-:S08]  /*4300*/  DMUL R10, R18, R24 ;  /* 0x00000018120a7228 */ /* 0x000fd00000000000 */
[----:B------:R-:W-:-:S08]  /*4310*/  DFMA R10, R18, R24, R10 ;  /* 0x00000018120a722b */ /* 0x000fd0000000000a */
[----:B------:R-:W-:Y:S02]  /*4320*/  DMUL R36, R10, R10 ;  /* 0x0000000a0a247228 */ /* 0x000fe40000000000 */
[----:B------:R-:W-:-:S06]  /*4330*/  DADD R22, R18, -R10 ;  /* 0x0000000012167229 */ /* 0x000fcc000000080a */
[----:B------:R-:W-:Y:S01]  /*4340*/  DFMA R16, R36, UR6, R16 ;  /* 0x0000000624107c2b */ /* 0x000fe20008000010 */
[----:B------:R-:W-:Y:S01]  /*4350*/  UMOV UR6, 0x75488a3f ;  /* 0x75488a3f00067882 */ /* 0x000fe20000000000 */
[----:B------:R-:W-:Y:S01]  /*4360*/  UMOV UR7, 0x3ef3b20a ;  /* 0x3ef3b20a00077882 */ /* 0x000fe20000000000 */
[----:B------:R-:W-:-:S05]  /*4370*/  DADD R22, R22, R22 ;  /* 0x0000000016167229 */ /* 0x000fca0000000016 */
[----:B------:R-:W-:Y:S01]  /*4380*/  DFMA R30, R36, R16, UR6 ;  /* 0x00000006241e7e2b */ /* 0x000fe20008000010 */
[----:B------:R-:W-:Y:S01]  /*4390*/  UMOV UR6, 0xe4faecd5 ;  /* 0xe4faecd500067882 */ /* 0x000fe20000000000 */
[----:B------:R-:W-:Y:S01]  /*43a0*/  UMOV UR7, 0x3f1745cd ;  /* 0x3f1745cd00077882 */ /* 0x000fe20000000000 */
[----:B------:R-:W-:-:S05]  /*43b0*/  DFMA R22, R18, -R10, R22 ;  /* 0x8000000a1216722b */ /* 0x000fca0000000016 */
[----:B------:R-:W-:Y:S01]  /*43c0*/  DFMA R30, R36, R30, UR6 ;  /* 0x00000006241e7e2b */ /* 0x000fe2000800001e */
[----:B------:R-:W-:Y:S01]  /*43d0*/  UMOV UR6, 0x258a578b ;  /* 0x258a578b00067882 */ /* 0x000fe20000000000 */
[----:B------:R-:W-:Y:S01]  /*43e0*/  UMOV UR7, 0x3f3c71c7 ;  /* 0x3f3c71c700077882 */ /* 0x000fe20000000000 */
[----:B------:R-:W-:Y:S02]  /*43f0*/  DMUL R22, R24, R22 ;  /* 0x0000001618167228 */ /* 0x000fe40000000000 */
[----:B------:R-:W-:-:S03]  /*4400*/  DMUL R24, R10, R10 ;  /* 0x0000000a0a187228 */ /* 0x000fc60000000000 */
[----:B------:R-:W-:Y:S01]  /*4410*/  DFMA R30, R36, R30, UR6 ;  /* 0x00000006241e7e2b */ /* 0x000fe2000800001e */
[----:B------:R-:W-:Y:S01]  /*4420*/  UMOV UR6, 0x9242b910 ;  /* 0x9242b91000067882 */ /* 0x000fe20000000000 */
[----:B------:R-:W-:-:S03]  /*4430*/  UMOV UR7, 0x3f624924 ;  /* 0x3f62492400077882 */ /* 0x000fc60000000000 */
[----:B------:R-:W-:Y:S01]  /*4440*/  DFMA R26, R10, R10, -R24 ;  /* 0x0000000a0a1a722b */ /* 0x000fe20000000818 */
[----:B------:R-:W-:Y:S02]  /*4450*/  VIADD R29, R23, 0x100000 ;  /* 0x00100000171d7836 */ /* 0x000fe40000000000 */
[----:B------:R-:W-:Y:S01]  /*4460*/  DFMA R30, R36, R30, UR6 ;  /* 0x00000006241e7e2b */ /* 0x000fe2000800001e */
[----:B------:R-:W-:Y:S01]  /*4470*/  UMOV UR6, 0x99999dfb ;  /* 0x99999dfb00067882 */ /* 0x000fe20000000000 */
[----:B------:R-:W-:Y:S01]  /*4480*/  UMOV UR7, 0x3f899999 ;  /* 0x3f89999900077882 */ /* 0x000fe20000000000 */
[----:B------:R-:W-:-:S05]  /*4490*/  IMAD.MOV.U32 R28, RZ, RZ, R22 ;  /* 0x000000ffff1c7224 */ /* 0x000fca00078e0016 */
[----:B------:R-:W-:Y:S01]  /*44a0*/  DFMA R30, R36, R30, UR6 ;  /* 0x00000006241e7e2b */ /* 0x000fe2000800001e */
[----:B------:R-:W-:Y:S01]  /*44b0*/  UMOV UR6, 0x55555555 ;  /* 0x5555555500067882 */ /* 0x000fe20000000000 */
[----:B------:R-:W-:Y:S01]  /*44c0*/  UMOV UR7, 0x3fb55555 ;  /* 0x3fb5555500077882 */ /* 0x000fe20000000000 */
[----:B------:R-:W-:-:S05]  /*44d0*/  DFMA R26, R10, R28, R26 ;  /* 0x0000001c0a1a722b */ /* 0x000fca000000001a */
[----:B------:R-:W-:-:S08]  /*44e0*/  DFMA R16, R36, R30, UR6 ;  /* 0x0000000624107e2b */ /* 0x000fd0000800001e */
[----:B------:R-:W-:Y:S01]  /*44f0*/  DADD R18, -R16, UR6 ;  /* 0x0000000610127e29 */ /* 0x000fe20008000100 */
[----:B------:R-:W-:Y:S01]  /*4500*/  UMOV UR6, 0xb9e7b0 ;  /* 0x00b9e7b000067882 */ /* 0x000fe20000000000 */
[----:B------:R-:W-:-:S06]  /*4510*/  UMOV UR7, 0x3c46a4cb ;  /* 0x3c46a4cb00077882 */ /* 0x000fcc0000000000 */
[----:B------:R-:W-:Y:S02]  /*4520*/  DFMA R18, R36, R30, R18 ;  /* 0x0000001e2412722b */ /* 0x000fe40000000012 */
[----:B------:R-:W-:-:S06]  /*4530*/  DMUL R30, R10, R24 ;  /* 0x000000180a1e7228 */ /* 0x000fcc0000000000 */
[----:B------:R-:W-:Y:S01]  /*4540*/  DADD R28, R18, -UR6 ;  /* 0x80000006121c7e29 */ /* 0x000fe20008000000 */
[----:B------:R-:W-:Y:S01]  /*4550*/  UMOV UR6, 0x80000000 ;  /* 0x8000000000067882 */ /* 0x000fe20000000000 */
[----:B------:R-:W-:Y:S01]  /*4560*/  DFMA R18, R10, R24, -R30 ;  /* 0x000000180a12722b */ /* 0x000fe2000000081e */
[----:B------:R-:W-:-:S07]  /*4570*/  UMOV UR7, 0x43300000 ;  /* 0x4330000000077882 */ /* 0x000fce0000000000 */
[----:B------:R-:W-:Y:S02]  /*4580*/  DFMA R18, R22, R24, R18 ;  /* 0x000000181612722b */ /* 0x000fe40000000012 */
[----:B------:R-:W-:-:S06]  /*4590*/  DADD R24, R16, R28 ;  /* 0x0000000010187229 */ /* 0x000fcc000000001c */
[----:B------:R-:W-:Y:S02]  /*45a0*/  DFMA R18, R10, R26, R18 ;  /* 0x0000001a0a12722b */ /* 0x000fe40000000012 */
[----:B------:R-:W-:Y:S02]  /*45b0*/  DADD R26, R16, -R24 ;  /* 0x00000000101a7229 */ /* 0x000fe40000000818 */
[----:B------:R-:W-:-:S06]  /*45c0*/  DMUL R16, R24, R30 ;  /* 0x0000001e18107228 */ /* 0x000fcc0000000000 */
[----:B------:R-:W-:Y:S02]  /*45d0*/  DADD R28, R28, R26 ;  /* 0x000000001c1c7229 */ /* 0x000fe4000000001a */
[----:B------:R-:W-:-:S08]  /*45e0*/  DFMA R26, R24, R30, -R16 ;  /* 0x0000001e181a722b */ /* 0x000fd00000000810 */
[----:B------:R-:W-:-:S08]  /*45f0*/  DFMA R18, R24, R18, R26 ;  /* 0x000000121812722b */ /* 0x000fd0000000001a */
[----:B------:R-:W-:-:S08]  /*4600*/  DFMA R28, R28, R30, R18 ;  /* 0x0000001e1c1c722b */ /* 0x000fd00000000012 */
[----:B------:R-:W-:-:S08]  /*4610*/  DADD R18, R16, R28 ;  /* 0x0000000010127229 */ /* 0x000fd0000000001c */
[--C-:B------:R-:W-:Y:S02]  /*4620*/  DADD R24, R10, R18.reuse ;  /* 0x000000000a187229 */ /* 0x100fe40000000012 */
[----:B------:R-:W-:-:S06]  /*4630*/  DADD R16, R16, -R18 ;  /* 0x0000000010107229 */ /* 0x000fcc0000000812 */
[----:B------:R-:W-:Y:S02]  /*4640*/  DADD R10, R10, -R24 ;  /* 0x000000000a0a7229 */ /* 0x000fe40000000818 */
[----:B------:R-:W-:-:S06]  /*4650*/  DADD R16, R28, R16 ;  /* 0x000000001c107229 */ /* 0x000fcc0000000010 */
[----:B------:R-:W-:-:S08]  /*4660*/  DADD R10, R18, R10 ;  /* 0x00000000120a7229 */ /* 0x000fd0000000000a */
[----:B------:R-:W-:Y:S01]  /*4670*/  DADD R10, R16, R10 ;  /* 0x00000000100a7229 */ /* 0x000fe2000000000a */
[C---:B------:R-:W-:Y:S02]  /*4680*/  VIADD R16, R7.reuse, 0xfffffc01 ;  /* 0xfffffc0107107836 */ /* 0x040fe40000000000 */
[----:B------:R-:W-:Y:S02]  /*4690*/  @P1 VIADD R16, R7, 0xfffffc02 ;  /* 0xfffffc0207101836 */ /* 0x000fe40000000000 */
[----:B------:R-:W-:-:S03]  /*46a0*/  IMAD.MOV.U32 R17, RZ, RZ, 0x43300000 ;  /* 0x43300000ff117424 */ /* 0x000fc600078e00ff */
[----:B------:R-:W-:Y:S01]  /*46b0*/  DADD R22, R22, R10 ;  /* 0x0000000016167229 */ /* 0x000fe2000000000a */
[----:B------:R-:W-:-:S06]  /*46c0*/  LOP3.LUT R16, R16, 0x80000000, RZ, 0x3c, !PT ;  /* 0x8000000010107812 */ /* 0x000fcc00078e3cff */
[----:B------:R-:W-:Y:S01]  /*46d0*/  DADD R16, R16, -UR6 ;  /* 0x8000000610107e29 */ /* 0x000fe20008000000 */
[----:B------:R-:W-:Y:S01]  /*46e0*/  UMOV UR6, 0xfefa39ef ;  /* 0xfefa39ef00067882 */ /* 0x000fe20000000000 */
[----:B------:R-:W-:Y:S01]  /*46f0*/  DADD R18, R24, R22 ;  /* 0x0000000018127229 */ /* 0x000fe20000000016 */
[----:B------:R-:W-:-:S07]  /*4700*/  UMOV UR7, 0x3fe62e42 ;  /* 0x3fe62e4200077882 */ /* 0x000fce0000000000 */
[--C-:B------:R-:W-:Y:S02]  /*4710*/  DFMA R10, R16, UR6, R18.reuse ;  /* 0x00000006100a7c2b */ /* 0x100fe40008000012 */
[----:B------:R-:W-:-:S06]  /*4720*/  DADD R26, R24, -R18 ;  /* 0x00000000181a7229 */ /* 0x000fcc0000000812 */
[----:B------:R-:W-:Y:S02]  /*4730*/  DFMA R24, R16, -UR6, R10 ;  /* 0x8000000610187c2b */ /* 0x000fe4000800000a */
[----:B------:R-:W-:-:S06]  /*4740*/  DADD R26, R22, R26 ;  /* 0x00000000161a7229 */ /* 0x000fcc000000001a */
[----:B------:R-:W-:-:S08]  /*4750*/  DADD R24, -R18, R24 ;  /* 0x0000000012187229 */ /* 0x000fd00000000118 */
[----:B------:R-:W-:-:S08]  /*4760*/  DADD R24, R26, -R24 ;  /* 0x000000001a187229 */ /* 0x000fd00000000818 */
[----:B------:R-:W-:-:S08]  /*4770*/  DFMA R24, R16, UR8, R24 ;  /* 0x0000000810187c2b */ /* 0x000fd00008000018 */
[----:B------:R-:W-:-:S08]  /*4780*/  DADD R16, R10, R24 ;  /* 0x000000000a107229 */ /* 0x000fd00000000018 */
[----:B------:R-:W-:Y:S02]  /*4790*/  DADD R10, R10, -R16 ;  /* 0x000000000a0a7229 */ /* 0x000fe40000000810 */
[----:B------:R-:W-:-:S06]  /*47a0*/  DMUL R22, R16, 1.5 ;  /* 0x3ff8000010167828 */ /* 0x000fcc0000000000 */
[----:B------:R-:W-:Y:S02]  /*47b0*/  DADD R24, R24, R10 ;  /* 0x0000000018187229 */ /* 0x000fe4000000000a */
[----:B------:R-:W-:Y:S01]  /*47c0*/  DFMA R16, R16, 1.5, -R22 ;  /* 0x3ff800001010782b */ /* 0x000fe20000000816 */
[----:B------:R-:W-:Y:S02]  /*47d0*/  IMAD.MOV.U32 R10, RZ, RZ, 0x652b82fe ;  /* 0x652b82feff0a7424 */ /* 0x000fe400078e00ff */
[----:B------:R-:W-:-:S05]  /*47e0*/  IMAD.MOV.U32 R11, RZ, RZ, 0x3ff71547 ;  /* 0x3ff71547ff0b7424 */ /* 0x000fca00078e00ff */
[----:B------:R-:W-:-:S08]  /*47f0*/  DFMA R24, R24, 1.5, R16 ;  /* 0x3ff800001818782b */ /* 0x000fd00000000010 */
[----:B------:R-:W-:-:S08]  /*4800*/  DADD R16, R22, R24 ;  /* 0x0000000016107229 */ /* 0x000fd00000000018 */
[----:B------:R-:W-:Y:S02]  /*4810*/  DFMA R10, R16, R10, 6.75539944105574400000e+15 ;  /* 0x43380000100a742b */ /* 0x000fe4000000000a */
[----:B------:R-:W-:Y:S01]  /*4820*/  FSETP.GEU.AND P0, PT, |R17|, 4.1917929649353027344, PT ;  /* 0x4086232b1100780b */ /* 0x000fe20003f0e200 */
[----:B------:R-:W-:-:S05]  /*4830*/  DADD R22, R22, -R16 ;  /* 0x0000000016167229 */ /* 0x000fca0000000810 */
[----:B------:R-:W-:-:S03]  /*4840*/  DADD R18, R10, -6.75539944105574400000e+15 ;  /* 0xc33800000a127429 */ /* 0x000fc60000000000 */
[----:B------:R-:W-:-:S05]  /*4850*/  DADD R24, R24, R22 ;  /* 0x0000000018187229 */ /* 0x000fca0000000016 */
[----:B------:R-:W-:Y:S01]  /*4860*/  DFMA R26, R18, -UR6, R16 ;  /* 0x80000006121a7c2b */ /* 0x000fe20008000010 */
[----:B------:R-:W-:Y:S01]  /*4870*/  UMOV UR6, 0x3b39803f ;  /* 0x3b39803f00067882 */ /* 0x000fe20000000000 */
[----:B------:R-:W-:-:S06]  /*4880*/  UMOV UR7, 0x3c7abc9e ;  /* 0x3c7abc9e00077882 */ /* 0x000fcc0000000000 */
[----:B------:R-:W-:Y:S01]  /*4890*/  DFMA R18, R18, -UR6, R26 ;  /* 0x8000000612127c2b */ /* 0x000fe2000800001a */
[----:B------:R-:W-:Y:S01]  /*48a0*/  UMOV UR6, 0x69ce2bdf ;  /* 0x69ce2bdf00067882 */ /* 0x000fe20000000000 */
[----:B------:R-:W-:Y:S01]  /*48b0*/  IMAD.MOV.U32 R26, RZ, RZ, -0x35dec16 ;  /* 0xfca213eaff1a7424 */ /* 0x000fe200078e00ff */
[----:B------:R-:W-:Y:S01]  /*48c0*/  UMOV UR7, 0x3e5ade15 ;  /* 0x3e5ade1500077882 */ /* 0x000fe20000000000 */
[----:B------:R-:W-:-:S06]  /*48d0*/  IMAD.MOV.U32 R27, RZ, RZ, 0x3e928af3 ;  /* 0x3e928af3ff1b7424 */ /* 0x000fcc00078e00ff */
[----:B------:R-:W-:Y:S01]  /*48e0*/  DFMA R26, R18, UR6, R26 ;  /* 0x00000006121a7c2b */ /* 0x000fe2000800001a */
[----:B------:R-:W-:Y:S01]  /*48f0*/  UMOV UR6, 0x62401315 ;  /* 0x6240131500067882 */ /* 0x000fe20000000000 */
[----:B------:R-:W-:-:S06]  /*4900*/  UMOV UR7, 0x3ec71dee ;  /* 0x3ec71dee00077882 */ /* 0x000fcc0000000000 */
[----:B------:R-:W-:Y:S01]  /*4910*/  DFMA R26, R18, R26, UR6 ;  /* 0x00000006121a7e2b */ /* 0x000fe2000800001a */
        /* <DEDUP_REMOVED lines=20> */
[----:B------:R-:W-:-:S08]  /*4a60*/  DFMA R26, R18, R26, UR6 ;  /* 0x00000006121a7e2b */ /* 0x000fd0000800001a */
[----:B------:R-:W-:-:S08]  /*4a70*/  DFMA R26, R18, R26, 1 ;  /* 0x3ff00000121a742b */ /* 0x000fd0000000001a */
[----:B------:R-:W-:-:S10]  /*4a80*/  DFMA R18, R18, R26, 1 ;  /* 0x3ff000001212742b */ /* 0x000fd4000000001a */
[----:B------:R-:W-:Y:S02]  /*4a90*/  IMAD R23, R10, 0x100000, R19 ;  /* 0x001000000a177824 */ /* 0x000fe400078e0213 */
[----:B------:R-:W-:Y:S01]  /*4aa0*/  IMAD.MOV.U32 R22, RZ, RZ, R18 ;  /* 0x000000ffff167224 */ /* 0x000fe200078e0012 */
[----:B------:R-:W-:Y:S06]  /*4ab0*/  @!P0 BRA `(.L_x_47) ;  /* 0x0000000000308947 */ /* 0x000fec0003800000 */
[----:B------:R-:W-:Y:S01]  /*4ac0*/  FSETP.GEU.AND P1, PT, |R17|, 4.2275390625, PT ;  /* 0x408748001100780b */ /* 0x000fe20003f2e200 */
[C---:B------:R-:W-:Y:S02]  /*4ad0*/  DADD R22, R16.reuse, +INF ;  /* 0x7ff0000010167429 */ /* 0x040fe40000000000 */
[----:B------:R-:W-:-:S08]  /*4ae0*/  DSETP.GEU.AND P0, PT, R16, RZ, PT ;  /* 0x000000ff1000722a */ /* 0x000fd00003f0e000 */
[----:B------:R-:W-:Y:S02]  /*4af0*/  FSEL R22, R22, RZ, P0 ;  /* 0x000000ff16167208 */ /* 0x000fe40000000000 */
[----:B------:R-:W-:Y:S02]  /*4b00*/  @!P1 LEA.HI R7, R10, R10, RZ, 0x1 ;  /* 0x0000000a0a079211 */ /* 0x000fe400078f08ff */
[----:B------:R-:W-:Y:S02]  /*4b10*/  FSEL R23, R23, RZ, P0 ;  /* 0x000000ff17177208 */ /* 0x000fe40000000000 */
[----:B------:R-:W-:-:S05]  /*4b20*/  @!P1 SHF.R.S32.HI R7, RZ, 0x1, R7 ;  /* 0x00000001ff079819 */ /* 0x000fca0000011407 */
[----:B------:R-:W-:Y:S02]  /*4b30*/  @!P1 IMAD.IADD R10, R10, 0x1, -R7 ;  /* 0x000000010a0a9824 */ /* 0x000fe400078e0a07 */
[----:B------:R-:W-:-:S03]  /*4b40*/  @!P1 IMAD R19, R7, 0x100000, R19 ;  /* 0x0010000007139824 */ /* 0x000fc600078e0213 */
[----:B------:R-:W-:Y:S01]  /*4b50*/  @!P1 LEA R11, R10, 0x3ff00000, 0x14 ;  /* 0x3ff000000a0b9811 */ /* 0x000fe200078ea0ff */
[----:B------:R-:W-:-:S06]  /*4b60*/  @!P1 IMAD.MOV.U32 R10, RZ, RZ, RZ ;  /* 0x000000ffff0a9224 */ /* 0x000fcc00078e00ff */
[----:B------:R-:W-:-:S11]  /*4b70*/  @!P1 DMUL R22, R18, R10 ;  /* 0x0000000a12169228 */ /* 0x000fd60000000000 */
.L_x_47:
[----:B------:R-:W-:Y:S01]  /*4b80*/  DFMA R24, R24, R22, R22 ;  /* 0x000000161818722b */ /* 0x000fe20000000016 */
[----:B------:R-:W-:Y:S01]  /*4b90*/  IMAD.MOV.U32 R35, RZ, RZ, 0x0 ;  /* 0x00000000ff237424 */ /* 0x000fe200078e00ff */
[----:B------:R-:W-:-:S08]  /*4ba0*/  DSETP.NEU.AND P0, PT, |R22|, +INF , PT ;  /* 0x7ff000001600742a */ /* 0x000fd00003f0d200 */
[----:B------:R-:W-:Y:S02]  /*4bb0*/  FSEL R16, R22, R24, !P0 ;  /* 0x0000001816107208 */ /* 0x000fe40004000000 */
[----:B------:R-:W-:Y:S01]  /*4bc0*/  FSEL R22, R23, R25, !P0 ;  /* 0x0000001917167208 */ /* 0x000fe20004000000 */
[----:B------:R-:W-:Y:S06]  /*4bd0*/  RET.REL.NODEC R34 `(_Z9run_step3iiPdS_S_S_S_S_PKdPPc) ;  /* 0xffffffb422087950 */ /* 0x000fec0003c3ffff */
        .type           $_Z9run_step3iiPdS_S_S_S_S_PKdPPc$__internal_trig_reduction_slowpathd,@function
        .size           $_Z9run_step3iiPdS_S_S_S_S_PKdPPc$__internal_trig_reduction_slowpathd,(.L_x_106 - $_Z9run_step3iiPdS_S_S_S_S_PKdPPc$__internal_trig_reduction_slowpathd)
$_Z9run_step3iiPdS_S_S_S_S_PKdPPc$__internal_trig_reduction_slowpathd:
[----:B------:R-:W-:Y:S01]  /*4be0*/  SHF.R.U32.HI R7, RZ, 0x14, R17 ;  /* 0x00000014ff077819 */ /* 0x000fe20000011611 */
[----:B------:R-:W-:Y:S02]  /*4bf0*/  IMAD.MOV.U32 R22, RZ, RZ, R8 ;  /* 0x000000ffff167224 */ /* 0x000fe400078e0008 */
[----:B------:R-:W-:Y:S01]  /*4c00*/  IMAD.MOV.U32 R10, RZ, RZ, RZ ;  /* 0x000000ffff0a7224 */ /* 0x000fe200078e00ff */
[----:B------:R-:W-:-:S04]  /*4c10*/  LOP3.LUT R9, R7, 0x7ff, RZ, 0xc0, !PT ;  /* 0x000007ff07097812 */ /* 0x000fc800078ec0ff */
[----:B------:R-:W-:-:S13]  /*4c20*/  ISETP.NE.AND P0, PT, R9, 0x7ff, PT ;  /* 0x000007ff0900780c */ /* 0x000fda0003f05270 */
[----:B------:R-:W-:Y:S05]  /*4c30*/  @!P0 BRA `(.L_x_48) ;  /* 0x0000000800488947 */ /* 0x000fea0003800000 */
[----:B------:R-:W-:Y:S01]  /*4c40*/  VIADD R8, R9, 0xfffffc00 ;  /* 0xfffffc0009087836 */ /* 0x000fe20000000000 */
[----:B------:R-:W-:Y:S01]  /*4c50*/  BSSY.RECONVERGENT B3, `(.L_x_49) ;  /* 0x000002f000037945 */ /* 0x000fe20003800200 */
[----:B------:R-:W-:-:S03]  /*4c60*/  CS2R R26, SRZ ;  /* 0x00000000001a7805 */ /* 0x000fc6000001ff00 */
[----:B------:R-:W-:Y:S02]  /*4c70*/  SHF.R.U32.HI R12, RZ, 0x6, R8 ;  /* 0x00000006ff0c7819 */ /* 0x000fe40000011608 */
[----:B------:R-:W-:Y:S02]  /*4c80*/  ISETP.GE.U32.AND P0, PT, R8, 0x80, PT ;  /* 0x000000800800780c */ /* 0x000fe40003f06070 */
[C---:B------:R-:W-:Y:S02]  /*4c90*/  IADD3 R13, PT, PT, -R12.reuse, 0x13, RZ ;  /* 0x000000130c0d7810 */ /* 0x040fe40007ffe1ff */
[----:B------:R-:W-:Y:S02]  /*4ca0*/  IADD3 R23, PT, PT, -R12, 0xf, RZ ;  /* 0x0000000f0c177810 */ /* 0x000fe40007ffe1ff */
[----:B------:R-:W-:-:S04]  /*4cb0*/  SEL R13, R13, 0x12, P0 ;  /* 0x000000120d0d7807 */ /* 0x000fc80000000000 */
[----:B------:R-:W-:-:S13]  /*4cc0*/  ISETP.GE.AND P0, PT, R23, R13, PT ;  /* 0x0000000d1700720c */ /* 0x000fda0003f06270 */
[----:B------:R-:W-:Y:S05]  /*4cd0*/  @P0 BRA `(.L_x_50) ;  /* 0x0000000000980947 */ /* 0x000fea0003800000 */
[----:B------:R-:W0:Y:S01]  /*4ce0*/  LDC.64 R10, c[0x0][0x358] ;  /* 0x0000d600ff0a7b82 */ /* 0x000e220000000a00 */
[C---:B------:R-:W-:Y:S01]  /*4cf0*/  SHF.L.U64.HI R19, R22.reuse, 0xb, R17 ;  /* 0x0000000b16137819 */ /* 0x040fe20000010211 */
[----:B------:R-:W-:Y:S01]  /*4d00*/  BSSY.RECONVERGENT B4, `(.L_x_51) ;  /* 0x0000022000047945 */ /* 0x000fe20003800200 */
[----:B------:R-:W-:Y:S01]  /*4d10*/  IMAD.SHL.U32 R15, R22, 0x800, RZ ;  /* 0x00000800160f7824 */ /* 0x000fe200078e00ff */
[----:B------:R-:W-:Y:S01]  /*4d20*/  IADD3 R16, PT, PT, RZ, -R12, -R13 ;  /* 0x8000000cff107210 */ /* 0x000fe20007ffe80d */
[----:B------:R-:W-:Y:S01]  /*4d30*/  IMAD.MOV.U32 R14, RZ, RZ, RZ ;  /* 0x000000ffff0e7224 */ /* 0x000fe200078e00ff */
[----:B------:R-:W-:Y:S02]  /*4d40*/  CS2R R26, SRZ ;  /* 0x00000000001a7805 */ /* 0x000fe4000001ff00 */
[----:B------:R-:W-:-:S07]  /*4d50*/  LOP3.LUT R19, R19, 0x80000000, RZ, 0xfc, !PT ;  /* 0x8000000013137812 */ /* 0x000fce00078efcff */
.L_x_52:
[----:B------:R-:W1:Y:S01]  /*4d60*/  LDC.64 R8, c[0x4][0x20] ;  /* 0x01000800ff087b82 */ /* 0x000e620000000a00 */
[----:B0-----:R-:W-:Y:S02]  /*4d70*/  R2UR UR6, R10 ;  /* 0x000000000a0672ca */ /* 0x001fe400000e0000 */
[----:B------:R-:W-:Y:S01]  /*4d80*/  R2UR UR7, R11 ;  /* 0x000000000b0772ca */ /* 0x000fe200000e0000 */
[----:B-1----:R-:W-:-:S12]  /*4d90*/  IMAD.WIDE R8, R23, 0x8, R8 ;  /* 0x0000000817087825 */ /* 0x002fd800078e0208 */
[----:B------:R-:W2:Y:S01]  /*4da0*/  LDG.E.64.CONSTANT R8, desc[UR6][R8.64] ;  /* 0x0000000608087981 */ /* 0x000ea2000c1e9b00 */
[----:B------:R-:W-:Y:S02]  /*4db0*/  VIADD R16, R16, 0x1 ;  /* 0x0000000110107836 */ /* 0x000fe40000000000 */
[----:B------:R-:W-:Y:S02]  /*4dc0*/  VIADD R23, R23, 0x1 ;  /* 0x0000000117177836 */ /* 0x000fe40000000000 */
[----:B--2---:R-:W-:-:S04]  /*4dd0*/  IMAD.WIDE.U32 R26, P2, R8, R15, R26 ;  /* 0x0000000f081a7225 */ /* 0x004fc8000784001a */
[----:B------:R-:W-:Y:S02]  /*4de0*/  IMAD R25, R8, R19, RZ ;  /* 0x0000001308197224 */ /* 0x000fe400078e02ff */
[CC--:B------:R-:W-:Y:S02]  /*4df0*/  IMAD R18, R9.reuse, R15.reuse, RZ ;  /* 0x0000000f09127224 */ /* 0x0c0fe400078e02ff */
[----:B------:R-:W-:Y:S01]  /*4e00*/  IMAD.HI.U32 R29, R9, R15, RZ ;  /* 0x0000000f091d7227 */ /* 0x000fe200078e00ff */
[----:B------:R-:W-:-:S03]  /*4e10*/  IADD3 R27, P0, PT, R25, R27, RZ ;  /* 0x0000001b191b7210 */ /* 0x000fc60007f1e0ff */
[----:B------:R-:W-:Y:S01]  /*4e20*/  IMAD R25, R14, 0x8, R1 ;  /* 0x000000080e197824 */ /* 0x000fe200078e0201 */
[----:B------:R-:W-:Y:S01]  /*4e30*/  IADD3 R27, P1, PT, R18, R27, RZ ;  /* 0x0000001b121b7210 */ /* 0x000fe20007f3e0ff */
[----:B------:R-:W-:-:S04]  /*4e40*/  IMAD.HI.U32 R18, R8, R19, RZ ;  /* 0x0000001308127227 */ /* 0x000fc800078e00ff */
[----:B------:R-:W-:Y:S01]  /*4e50*/  IMAD.X R8, RZ, RZ, R18, P2 ;  /* 0x000000ffff087224 */ /* 0x000fe200010e0612 */
[----:B------:R0:W-:Y:S01]  /*4e60*/  STL.64 [R25], R26 ;  /* 0x0000001a19007387 */ /* 0x0001e20000100a00 */
[----:B------:R-:W-:-:S03]  /*4e70*/  IMAD.HI.U32 R18, R9, R19, RZ ;  /* 0x0000001309127227 */ /* 0x000fc600078e00ff */
[----:B------:R-:W-:Y:S01]  /*4e80*/  IADD3.X R8, P0, PT, R29, R8, RZ, P0, !PT ;  /* 0x000000081d087210 */ /* 0x000fe2000071e4ff */
[----:B------:R-:W-:Y:S02]  /*4e90*/  IMAD R9, R9, R19, RZ ;  /* 0x0000001309097224 */ /* 0x000fe400078e02ff */
[----:B------:R-:W-:-:S03]  /*4ea0*/  VIADD R14, R14, 0x1 ;  /* 0x000000010e0e7836 */ /* 0x000fc60000000000 */
[----:B------:R-:W-:Y:S01]  /*4eb0*/  IADD3.X R9, P1, PT, R9, R8, RZ, P1, !PT ;  /* 0x0000000809097210 */ /* 0x000fe20000f3e4ff */
[----:B------:R-:W-:Y:S01]  /*4ec0*/  IMAD.X R8, RZ, RZ, R18, P0 ;  /* 0x000000ffff087224 */ /* 0x000fe200000e0612 */
[----:B------:R-:W-:-:S03]  /*4ed0*/  ISETP.NE.AND P0, PT, R16, -0xf, PT ;  /* 0xfffffff11000780c */ /* 0x000fc60003f05270 */
[----:B------:R-:W-:Y:S02]  /*4ee0*/  IMAD.X R8, RZ, RZ, R8, P1 ;  /* 0x000000ffff087224 */ /* 0x000fe400008e0608 */
[----:B0-----:R-:W-:Y:S02]  /*4ef0*/  IMAD.MOV.U32 R26, RZ, RZ, R9 ;  /* 0x000000ffff1a7224 */ /* 0x001fe400078e0009 */
[----:B------:R-:W-:-:S06]  /*4f00*/  IMAD.MOV.U32 R27, RZ, RZ, R8 ;  /* 0x000000ffff1b7224 */ /* 0x000fcc00078e0008 */
[----:B------:R-:W-:Y:S05]  /*4f10*/  @P0 BRA `(.L_x_52) ;  /* 0xfffffffc00900947 */ /* 0x000fea000383ffff */
[----:B------:R-:W-:Y:S05]  /*4f20*/  BSYNC.RECONVERGENT B4 ;  /* 0x0000000000047941 */ /* 0x000fea0003800200 */
.L_x_51:
[----:B------:R-:W-:-:S07]  /*4f30*/  IMAD.MOV.U32 R23, RZ, RZ, R13 ;  /* 0x000000ffff177224 */ /* 0x000fce00078e000d */
.L_x_50:
[----:B------:R-:W-:Y:S05]  /*4f40*/  BSYNC.RECONVERGENT B3 ;  /* 0x0000000000037941 */ /* 0x000fea0003800200 */
.L_x_49:
[----:B------:R-:W-:Y:S01]  /*4f50*/  LOP3.LUT P0, R25, R7, 0x3f, RZ, 0xc0, !PT ;  /* 0x0000003f07197812 */ /* 0x000fe2000780c0ff */
[----:B------:R-:W-:-:S04]  /*4f60*/  IMAD.IADD R8, R12, 0x1, R23 ;  /* 0x000000010c087824 */ /* 0x000fc800078e0217 */
[----:B------:R-:W-:-:S05]  /*4f70*/  IMAD.U32 R13, R8, 0x8, R1 ;  /* 0x00000008080d7824 */ /* 0x000fca00078e0001 */
[----:B------:R0:W-:Y:S04]  /*4f80*/  STL.64 [R13+-0x78], R26 ;  /* 0xffff881a0d007387 */ /* 0x0001e80000100a00 */
[----:B------:R-:W2:Y:S04]  /*4f90*/  @P0 LDL.64 R14, [R1+0x8] ;  /* 0x00000800010e0983 */ /* 0x000ea80000100a00 */
[----:B------:R-:W3:Y:S04]  /*4fa0*/  LDL.64 R8, [R1+0x10] ;  /* 0x0000100001087983 */ /* 0x000ee80000100a00 */
[----:B------:R-:W4:Y:S01]  /*4fb0*/  LDL.64 R10, [R1+0x18] ;  /* 0x00001800010a7983 */ /* 0x000f220000100a00 */
[----:B------:R-:W-:Y:S01]  /*4fc0*/  @P0 LOP3.LUT R7, R25, 0x3f, RZ, 0x3c, !PT ;  /* 0x0000003f19070812 */ /* 0x000fe200078e3cff */
[----:B------:R-:W-:Y:S01]  /*4fd0*/  BSSY.RECONVERGENT B3, `(.L_x_53) ;  /* 0x0000034000037945 */ /* 0x000fe20003800200 */
[----:B--2---:R-:W-:-:S02]  /*4fe0*/  @P0 SHF.R.U64 R12, R14, 0x1, R15 ;  /* 0x000000010e0c0819 */ /* 0x004fc4000000120f */
[----:B------:R-:W-:Y:S02]  /*4ff0*/  @P0 SHF.R.U32.HI R14, RZ, 0x1, R15 ;  /* 0x00000001ff0e0819 */ /* 0x000fe4000001160f */
[--C-:B---3--:R-:W-:Y:S02]  /*5000*/  @P0 SHF.R.U32.HI R22, RZ, 0x1, R9.reuse ;  /* 0x00000001ff160819 */ /* 0x108fe40000011609 */
[C-C-:B------:R-:W-:Y:S02]  /*5010*/  @P0 SHF.R.U64 R18, R8.reuse, 0x1, R9.reuse ;  /* 0x0000000108120819 */ /* 0x140fe40000001209 */
[----:B------:R-:W-:Y:S02]  /*5020*/  @P0 SHF.L.U32 R15, R8, R25, RZ ;  /* 0x00000019080f0219 */ /* 0x000fe400000006ff */
[----:B------:R-:W-:Y:S02]  /*5030*/  @P0 SHF.R.U64 R12, R12, R7, R14 ;  /* 0x000000070c0c0219 */ /* 0x000fe4000000120e */
[----:B------:R-:W-:-:S02]  /*5040*/  @P0 SHF.L.U64.HI R16, R8, R25, R9 ;  /* 0x0000001908100219 */ /* 0x000fc40000010209 */
[----:B0-----:R-:W-:Y:S02]  /*5050*/  @P0 SHF.R.U32.HI R13, RZ, R7, R14 ;  /* 0x00000007ff0d0219 */ /* 0x001fe4000001160e */
[----:B----4-:R-:W-:Y:S02]  /*5060*/  @P0 SHF.L.U32 R14, R10, R25, RZ ;  /* 0x000000190a0e0219 */ /* 0x010fe400000006ff */
[----:B------:R-:W-:Y:S02]  /*5070*/  @P0 SHF.R.U64 R19, R18, R7, R22 ;  /* 0x0000000712130219 */ /* 0x000fe40000001216 */
[----:B------:R-:W-:Y:S02]  /*5080*/  @P0 LOP3.LUT R8, R15, R12, RZ, 0xfc, !PT ;  /* 0x0000000c0f080212 */ /* 0x000fe400078efcff */
[----:B------:R-:W-:Y:S02]  /*5090*/  @P0 LOP3.LUT R9, R16, R13, RZ, 0xfc, !PT ;  /* 0x0000000d10090212 */ /* 0x000fe400078efcff */
[----:B------:R-:W-:-:S02]  /*50a0*/  @P0 SHF.L.U64.HI R12, R10, R25, R11 ;  /* 0x000000190a0c0219 */ /* 0x000fc4000001020b */
[----:B------:R-:W-:Y:S01]  /*50b0*/  @P0 LOP3.LUT R10, R14, R19, RZ, 0xfc, !PT ;  /* 0x000000130e0a0212 */ /* 0x000fe200078efcff */
[C---:B------:R-:W-:Y:S01]  /*50c0*/  IMAD.SHL.U32 R14, R8.reuse, 0x4, RZ ;  /* 0x00000004080e7824 */ /* 0x040fe200078e00ff */
[----:B------:R-:W-:Y:S02]  /*50d0*/  @P0 SHF.R.U32.HI R7, RZ, R7, R22 ;  /* 0x00000007ff070219 */ /* 0x000fe40000011616 */
[----:B------:R-:W-:Y:S02]  /*50e0*/  SHF.L.U64.HI R15, R8, 0x2, R9 ;  /* 0x00000002080f7819 */ /* 0x000fe40000010209 */
[----:B------:R-:W-:Y:S02]  /*50f0*/  @P0 LOP3.LUT R11, R12, R7, RZ, 0xfc, !PT ;  /* 0x000000070c0b0212 */ /* 0x000fe400078efcff */
[----:B------:R-:W-:Y:S02]  /*5100*/  SHF.L.W.U32.HI R9, R9, 0x2, R10 ;  /* 0x0000000209097819 */ /* 0x000fe40000010e0a */
[----:B------:R-:W-:-:S02]  /*5110*/  IADD3 RZ, P0, PT, RZ, -R14, RZ ;  /* 0x8000000effff7210 */ /* 0x000fc40007f1e0ff */
[----:B------:R-:W-:Y:S02]  /*5120*/  LOP3.LUT R7, RZ, R15, RZ, 0x33, !PT ;  /* 0x0000000fff077212 */ /* 0x000fe400078e33ff */
[----:B------:R-:W-:Y:S02]  /*5130*/  SHF.L.W.U32.HI R10, R10, 0x2, R11 ;  /* 0x000000020a0a7819 */ /* 0x000fe40000010e0b */
[----:B------:R-:W-:Y:S02]  /*5140*/  LOP3.LUT R12, RZ, R9, RZ, 0x33, !PT ;  /* 0x00000009ff0c7212 */ /* 0x000fe400078e33ff */
[----:B------:R-:W-:Y:S02]  /*5150*/  IADD3.X R8, P0, PT, RZ, R7, RZ, P0, !PT ;  /* 0x00000007ff087210 */ /* 0x000fe4000071e4ff */
[----:B------:R-:W-:Y:S02]  /*5160*/  LOP3.LUT R7, RZ, R10, RZ, 0x33, !PT ;  /* 0x0000000aff077212 */ /* 0x000fe400078e33ff */
[----:B------:R-:W-:-:S02]  /*5170*/  IADD3.X R12, P1, PT, RZ, R12, RZ, P0, !PT ;  /* 0x0000000cff0c7210 */ /* 0x000fc4000073e4ff */
[----:B------:R-:W-:-:S03]  /*5180*/  ISETP.GT.U32.AND P2, PT, R9, -0x1, PT ;  /* 0xffffffff0900780c */ /* 0x000fc60003f44070 */
[----:B------:R-:W-:Y:S01]  /*5190*/  IMAD.X R7, RZ, RZ, R7, P1 ;  /* 0x000000ffff077224 */ /* 0x000fe200008e0607 */
[----:B------:R-:W-:-:S04]  /*51a0*/  ISETP.GT.AND.EX P0, PT, R10, -0x1, PT, P2 ;  /* 0xffffffff0a00780c */ /* 0x000fc80003f04320 */
[----:B------:R-:W-:Y:S02]  /*51b0*/  SEL R16, R10, R7, P0 ;  /* 0x000000070a107207 */ /* 0x000fe40000000000 */
[----:B------:R-:W-:Y:S02]  /*51c0*/  SEL R13, R9, R12, P0 ;  /* 0x0000000c090d7207 */ /* 0x000fe40000000000 */
[----:B------:R-:W-:Y:S02]  /*51d0*/  ISETP.NE.U32.AND P1, PT, R16, RZ, PT ;  /* 0x000000ff1000720c */ /* 0x000fe40003f25070 */
[----:B------:R-:W-:Y:S02]  /*51e0*/  SEL R15, R15, R8, P0 ;  /* 0x000000080f0f7207 */ /* 0x000fe40000000000 */
[----:B------:R-:W-:Y:S01]  /*51f0*/  SEL R9, R13, R16, !P1 ;  /* 0x000000100d097207 */ /* 0x000fe20004800000 */
[----:B------:R-:W-:-:S05]  /*5200*/  @!P0 IMAD.MOV R14, RZ, RZ, -R14 ;  /* 0x000000ffff0e8224 */ /* 0x000fca00078e0a0e */
[----:B------:R-:W0:Y:S02]  /*5210*/  FLO.U32 R9, R9 ;  /* 0x0000000900097300 */ /* 0x000e2400000e0000 */
[C---:B0-----:R-:W-:Y:S02]  /*5220*/  IADD3 R12, PT, PT, -R9.reuse, 0x1f, RZ ;  /* 0x0000001f090c7810 */ /* 0x041fe40007ffe1ff */
[----:B------:R-:W-:-:S03]  /*5230*/  IADD3 R7, PT, PT, -R9, 0x3f, RZ ;  /* 0x0000003f09077810 */ /* 0x000fc60007ffe1ff */
[----:B------:R-:W-:-:S05]  /*5240*/  @P1 IMAD.MOV R7, RZ, RZ, R12 ;  /* 0x000000ffff071224 */ /* 0x000fca00078e020c */
[----:B------:R-:W-:-:S13]  /*5250*/  ISETP.NE.AND P1, PT, R7, RZ, PT ;  /* 0x000000ff0700720c */ /* 0x000fda0003f25270 */
[----:B------:R-:W-:Y:S05]  /*5260*/  @!P1 BRA `(.L_x_54) ;  /* 0x0000000000289947 */ /* 0x000fea0003800000 */
[C---:B------:R-:W-:Y:S02]  /*5270*/  LOP3.LUT R8, R7.reuse, 0x3f, RZ, 0xc0, !PT ;  /* 0x0000003f07087812 */ /* 0x040fe400078ec0ff */
[--C-:B------:R-:W-:Y:S02]  /*5280*/  SHF.R.U64 R12, R14, 0x1, R15.reuse ;  /* 0x000000010e0c7819 */ /* 0x100fe4000000120f */
[----:B------:R-:W-:Y:S02]  /*5290*/  SHF.R.U32.HI R14, RZ, 0x1, R15 ;  /* 0x00000001ff0e7819 */ /* 0x000fe4000001160f */
[----:B------:R-:W-:Y:S02]  /*52a0*/  LOP3.LUT R9, R7, 0x3f, RZ, 0xc, !PT ;  /* 0x0000003f07097812 */ /* 0x000fe400078e0cff */
[CC--:B------:R-:W-:Y:S02]  /*52b0*/  SHF.L.U64.HI R16, R13.reuse, R8.reuse, R16 ;  /* 0x000000080d107219 */ /* 0x0c0fe40000010210 */
[----:B------:R-:W-:-:S02]  /*52c0*/  SHF.L.U32 R13, R13, R8, RZ ;  /* 0x000000080d0d7219 */ /* 0x000fc400000006ff */
[-CC-:B------:R-:W-:Y:S02]  /*52d0*/  SHF.R.U64 R8, R12, R9.reuse, R14.reuse ;  /* 0x000000090c087219 */ /* 0x180fe4000000120e */
[----:B------:R-:W-:Y:S02]  /*52e0*/  SHF.R.U32.HI R9, RZ, R9, R14 ;  /* 0x00000009ff097219 */ /* 0x000fe4000001160e */
[----:B------:R-:W-:Y:S02]  /*52f0*/  LOP3.LUT R13, R13, R8, RZ, 0xfc, !PT ;  /* 0x000000080d0d7212 */ /* 0x000fe400078efcff */
[----:B------:R-:W-:-:S07]  /*5300*/  LOP3.LUT R16, R16, R9, RZ, 0xfc, !PT ;  /* 0x0000000910107212 */ /* 0x000fce00078efcff */
.L_x_54:
[----:B------:R-:W-:Y:S05]  /*5310*/  BSYNC.RECONVERGENT B3 ;  /* 0x0000000000037941 */ /* 0x000fea0003800200 */
.L_x_53:
[----:B------:R-:W-:Y:S01]  /*5320*/  IMAD.WIDE.U32 R14, R13, 0x2168c235, RZ ;  /* 0x2168c2350d0e7825 */ /* 0x000fe200078e00ff */
[----:B------:R-:W-:-:S03]  /*5330*/  SHF.R.U32.HI R11, RZ, 0x1e, R11 ;  /* 0x0000001eff0b7819 */ /* 0x000fc6000001160b */
[----:B------:R-:W-:Y:S01]  /*5340*/  IMAD.MOV.U32 R8, RZ, RZ, R15 ;  /* 0x000000ffff087224 */ /* 0x000fe200078e000f */
[----:B------:R-:W-:Y:S01]  /*5350*/  IADD3 RZ, P1, PT, R14, R14, RZ ;  /* 0x0000000e0eff7210 */ /* 0x000fe20007f3e0ff */
[----:B------:R-:W-:Y:S01]  /*5360*/  IMAD.MOV.U32 R9, RZ, RZ, RZ ;  /* 0x000000ffff097224 */ /* 0x000fe200078e00ff */
[----:B------:R-:W-:Y:S01]  /*5370*/  LEA.HI R10, R10, R11, RZ, 0x1 ;  /* 0x0000000b0a0a7211 */ /* 0x000fe200078f08ff */
[----:B------:R-:W-:-:S04]  /*5380*/  IMAD.HI.U32 R12, R16, -0x36f0255e, RZ ;  /* 0xc90fdaa2100c7827 */ /* 0x000fc800078e00ff */
[----:B------:R-:W-:-:S04]  /*5390*/  IMAD.WIDE.U32 R8, R13, -0x36f0255e, R8 ;  /* 0xc90fdaa20d087825 */ /* 0x000fc800078e0008 */
[C---:B------:R-:W-:Y:S02]  /*53a0*/  IMAD R13, R16.reuse, -0x36f0255e, RZ ;  /* 0xc90fdaa2100d7824 */ /* 0x040fe400078e02ff */
[----:B------:R-:W-:-:S04]  /*53b0*/  IMAD.WIDE.U32 R8, P2, R16, 0x2168c235, R8 ;  /* 0x2168c23510087825 */ /* 0x000fc80007840008 */
[----:B------:R-:W-:Y:S01]  /*53c0*/  IMAD.X R12, RZ, RZ, R12, P2 ;  /* 0x000000ffff0c7224 */ /* 0x000fe200010e060c */
[----:B------:R-:W-:Y:S02]  /*53d0*/  IADD3 R9, P2, PT, R13, R9, RZ ;  /* 0x000000090d097210 */ /* 0x000fe40007f5e0ff */
[----:B------:R-:W-:Y:S02]  /*53e0*/  IADD3.X RZ, P1, PT, R8, R8, RZ, P1, !PT ;  /* 0x0000000808ff7210 */ /* 0x000fe40000f3e4ff */
[C---:B------:R-:W-:Y:S01]  /*53f0*/  ISETP.GT.U32.AND P3, PT, R9.reuse, RZ, PT ;  /* 0x000000ff0900720c */ /* 0x040fe20003f64070 */
[----:B------:R-:W-:Y:S01]  /*5400*/  IMAD.X R12, RZ, RZ, R12, P2 ;  /* 0x000000ffff0c7224 */ /* 0x000fe200010e060c */
[----:B------:R-:W-:-:S04]  /*5410*/  IADD3.X R8, P2, PT, R9, R9, RZ, P1, !PT ;  /* 0x0000000909087210 */ /* 0x000fc80000f5e4ff */
[C---:B------:R-:W-:Y:S01]  /*5420*/  ISETP.GT.AND.EX P1, PT, R12.reuse, RZ, PT, P3 ;  /* 0x000000ff0c00720c */ /* 0x040fe20003f24330 */
[----:B------:R-:W-:-:S03]  /*5430*/  IMAD.X R13, R12, 0x1, R12, P2 ;  /* 0x000000010c0d7824 */ /* 0x000fc600010e060c */
[----:B------:R-:W-:Y:S02]  /*5440*/  SEL R8, R8, R9, P1 ;  /* 0x0000000908087207 */ /* 0x000fe40000800000 */
[----:B------:R-:W-:Y:S02]  /*5450*/  SEL R9, R13, R12, P1 ;  /* 0x0000000c0d097207 */ /* 0x000fe40000800000 */
[----:B------:R-:W-:Y:S02]  /*5460*/  IADD3 R8, P2, PT, R8, 0x1, RZ ;  /* 0x0000000108087810 */ /* 0x000fe40007f5e0ff */
[----:B------:R-:W-:Y:S02]  /*5470*/  SEL R12, RZ, 0xffffffff, !P1 ;  /* 0xffffffffff0c7807 */ /* 0x000fe40004800000 */
[----:B------:R-:W-:Y:S01]  /*5480*/  LOP3.LUT P1, R17, R17, 0x80000000, RZ, 0xc0, !PT ;  /* 0x8000000011117812 */ /* 0x000fe2000782c0ff */
[----:B------:R-:W-:Y:S02]  /*5490*/  IMAD.X R9, RZ, RZ, R9, P2 ;  /* 0x000000ffff097224 */ /* 0x000fe400010e0609 */
[----:B------:R-:W-:Y:S01]  /*54a0*/  IMAD.IADD R12, R12, 0x1, -R7 ;  /* 0x000000010c0c7824 */ /* 0x000fe200078e0a07 */
[----:B------:R-:W-:-:S02]  /*54b0*/  @!P0 LOP3.LUT R17, R17, 0x80000000, RZ, 0x3c, !PT ;  /* 0x8000000011118812 */ /* 0x000fc400078e3cff */
[----:B------:R-:W-:-:S04]  /*54c0*/  SHF.R.U64 R8, R8, 0xa, R9 ;  /* 0x0000000a08087819 */ /* 0x000fc80000001209 */
[----:B------:R-:W-:-:S03]  /*54d0*/  IADD3 R8, P2, PT, R8, 0x1, RZ ;  /* 0x0000000108087810 */ /* 0x000fc60007f5e0ff */
[----:B------:R-:W-:Y:S01]  /*54e0*/  @P1 IMAD.MOV R10, RZ, RZ, -R10 ;  /* 0x000000ffff0a1224 */ /* 0x000fe200078e0a0a */
[----:B------:R-:W-:-:S04]  /*54f0*/  LEA.HI.X R9, R9, RZ, RZ, 0x16, P2 ;  /* 0x000000ff09097211 */ /* 0x000fc800010fb4ff */
[--C-:B------:R-:W-:Y:S01]  /*5500*/  SHF.R.U64 R7, R8, 0x1, R9.reuse ;  /* 0x0000000108077819 */ /* 0x100fe20000001209 */
[----:B------:R-:W-:Y:S01]  /*5510*/  IMAD.SHL.U32 R8, R12, 0x100000, RZ ;  /* 0x001000000c087824 */ /* 0x000fe200078e00ff */
[----:B------:R-:W-:Y:S02]  /*5520*/  SHF.R.U32.HI R9, RZ, 0x1, R9 ;  /* 0x00000001ff097819 */ /* 0x000fe40000011609 */
[----:B------:R-:W-:-:S04]  /*5530*/  IADD3 R22, P2, P3, RZ, RZ, R7 ;  /* 0x000000ffff167210 */ /* 0x000fc80007b5e007 */
[----:B------:R-:W-:-:S04]  /*5540*/  IADD3.X R8, PT, PT, R8, 0x3fe00000, R9, P2, P3 ;  /* 0x3fe0000008087810 */ /* 0x000fc800017e6409 */
[----:B------:R-:W-:-:S07]  /*5550*/  LOP3.LUT R17, R8, R17, RZ, 0xfc, !PT ;  /* 0x0000001108117212 */ /* 0x000fce00078efcff */
.L_x_48:
[----:B------:R-:W-:Y:S02]  /*5560*/  IMAD.MOV.U32 R25, RZ, RZ, 0x0 ;  /* 0x00000000ff197424 */ /* 0x000fe400078e00ff */
[----:B------:R-:W-:Y:S02]  /*5570*/  IMAD.MOV.U32 R7, RZ, RZ, R10 ;  /* 0x000000ffff077224 */ /* 0x000fe400078e000a */
[----:B------:R-:W-:Y:S01]  /*5580*/  IMAD.MOV.U32 R23, RZ, RZ, R17 ;  /* 0x000000ffff177224 */ /* 0x000fe200078e0011 */
[----:B------:R-:W-:Y:S06]  /*5590*/  RET.REL.NODEC R24 `(_Z9run_step3iiPdS_S_S_S_S_PKdPPc) ;  /* 0xffffffa818987950 */ /* 0x000fec0003c3ffff */
.L_x_55:
        /* <DEDUP_REMOVED lines=14> */
.L_x_106:


//--------------------- .text._Z8run_stepiiPdS_S_S_S_S_PKdPPc --------------------------
	.section	.text._Z8run_stepiiPdS_S_S_S_S_PKdPPc,"ax",@progbits
	.align	128
        .global         _Z8run_stepiiPdS_S_S_S_S_PKdPPc
        .type           _Z8run_stepiiPdS_S_S_S_S_PKdPPc,@function
        .size           _Z8run_stepiiPdS_S_S_S_S_PKdPPc,(.L_x_109 - _Z8run_stepiiPdS_S_S_S_S_PKdPPc)
        .other          _Z8run_stepiiPdS_S_S_S_S_PKdPPc,@"STO_CUDA_ENTRY STV_DEFAULT"
_Z8run_stepiiPdS_S_S_S_S_PKdPPc:
.text._Z8run_stepiiPdS_S_S_S_S_PKdPPc:
[----:B------:R-:W0:Y:S08]  /*0000*/  LDC R1, c[0x0][0x37c] ;  /* 0x0000df00ff017b82 */ /* 0x000e300000000800 */
[----:B------:R-:W1:Y:S01]  /*0010*/  LDC.64 R2, c[0x4][0x18] ;  /* 0x01000600ff027b82 */ /* 0x000e620000000a00 */
[----:B------:R-:W1:Y:S01]  /*0020*/  LDCU.64 UR4, c[0x0][0x358] ;  /* 0x00006b00ff0477ac */ /* 0x000e620008000a00 */
[----:B0-----:R-:W-:Y:S01]  /*0030*/  VIADD R1, R1, 0xffffffd8 ;  /* 0xffffffd801017836 */ /* 0x001fe20000000000 */
[----:B-1----:R-:W2:Y:S02]  /*0040*/  LDG.E R2, desc[UR4][R2.64] ;  /* 0x0000000402027981 */ /* 0x002ea4000c1e1900 */
[----:B--2---:R-:W-:-:S13]  /*0050*/  ISETP.NE.AND P0, PT, R2, -0x2, PT ;  /* 0xfffffffe0200780c */ /* 0x004fda0003f05270 */
[----:B------:R-:W-:Y:S05]  /*0060*/  @P0 EXIT ;  /* 0x000000000000094d */ /* 0x000fea0003800000 */
[----:B------:R-:W0:Y:S01]  /*0070*/  S2R R7, SR_CgaCtaId ;  /* 0x0000000000077919 */ /* 0x000e220000008800 */
[----:B------:R-:W-:Y:S01]  /*0080*/  MOV R2, 0x400 ;  /* 0x0000040000027802 */ /* 0x000fe20000000f00 */
[----:B------:R-:W-:Y:S01]  /*0090*/  BSSY.RECONVERGENT B0, `(.L_x_56) ;  /* 0x00000f2000007945 */ /* 0x000fe20003800200 */
[----:B------:R-:W1:Y:S03]  /*00a0*/  S2R R0, SR_TID.X ;  /* 0x0000000000007919 */ /* 0x000e660000002100 */
[C---:B------:R-:W-:Y:S01]  /*00b0*/  VIADD R4, R2.reuse, 0x2000 ;  /* 0x0000200002047836 */ /* 0x040fe20000000000 */
[----:B------:R-:W2:Y:S01]  /*00c0*/  S2R R3, SR_CTAID.X ;  /* 0x0000000000037919 */ /* 0x000ea20000002500 */
[----:B------:R-:W-:Y:S01]  /*00d0*/  VIADD R6, R2, 0x4000 ;  /* 0x0000400002067836 */ /* 0x000fe20000000000 */
[C---:B0-----:R-:W-:Y:S02]  /*00e0*/  LEA R2, R7.reuse, R2, 0x18 ;  /* 0x0000000207027211 */ /* 0x041fe400078ec0ff */
[----:B------:R-:W-:-:S02]  /*00f0*/  LEA R5, R7, R4, 0x18 ;  /* 0x0000000407057211 */ /* 0x000fc400078ec0ff */
[----:B------:R-:W-:Y:S01]  /*0100*/  LEA R7, R7, R6, 0x18 ;  /* 0x0000000607077211 */ /* 0x000fe200078ec0ff */
[C---:B-1----:R-:W-:Y:S02]  /*0110*/  IMAD R4, R0.reuse, 0x8, R2 ;  /* 0x0000000800047824 */ /* 0x042fe400078e0202 */
[C---:B------:R-:W-:Y:S01]  /*0120*/  IMAD R5, R0.reuse, 0x8, R5 ;  /* 0x0000000800057824 */ /* 0x040fe200078e0205 */
[C---:B--2---:R-:W-:Y:S01]  /*0130*/  ISETP.NE.AND P0, PT, R0.reuse, R3, PT ;  /* 0x000000030000720c */ /* 0x044fe20003f05270 */
[----:B------:R-:W-:Y:S01]  /*0140*/  IMAD R6, R0, 0x8, R7 ;  /* 0x0000000800067824 */ /* 0x000fe200078e0207 */
[----:B------:R0:W-:Y:S04]  /*0150*/  STS.64 [R4], RZ ;  /* 0x000000ff04007388 */ /* 0x0001e80000000a00 */
[----:B------:R0:W-:Y:S04]  /*0160*/  STS.64 [R5], RZ ;  /* 0x000000ff05007388 */ /* 0x0001e80000000a00 */
[----:B------:R0:W-:Y:S01]  /*0170*/  STS.64 [R6], RZ ;  /* 0x000000ff06007388 */ /* 0x0001e20000000a00 */
[----:B------:R-:W-:Y:S06]  /*0180*/  BAR.SYNC.DEFER_BLOCKING 0x0 ;  /* 0x0000000000007b1d */ /* 0x000fec0000010000 */
[----:B------:R-:W-:Y:S05]  /*0190*/  @!P0 BRA `(.L_x_57) ;  /* 0x0000000c00848947 */ /* 0x000fea0003800000 */
        /* <DEDUP_REMOVED lines=34> */
[----:B0----5:R-:W-:Y:S05]  /*03c0*/  CALL.REL.NOINC `($__internal_2_$__cuda_sm20_div_rn_f64_full) ;  /* 0x00000038000c7944 */ /* 0x021fea0003c00000 */
[----:B------:R-:W-:Y:S02]  /*03d0*/  IMAD.MOV.U32 R8, RZ, RZ, R26 ;  /* 0x000000ffff087224 */ /* 0x000fe400078e001a */
[----:B------:R-:W-:-:S07]  /*03e0*/  IMAD.MOV.U32 R9, RZ, RZ, R27 ;  /* 0x000000ffff097224 */ /* 0x000fce00078e001b */
.L_x_60:
        /* <DEDUP_REMOVED lines=23> */
[----:B0----5:R-:W-:Y:S05]  /*0560*/  CALL.REL.NOINC `($_Z8run_stepiiPdS_S_S_S_S_PKdPPc$__internal_trig_reduction_slowpathd) ;  /* 0x0000004400ac7944 */ /* 0x021fea0003c00000 */
.L_x_62:
[----:B------:R-:W-:Y:S05]  /*0570*/  BSYNC.RECONVERGENT B2 ;  /* 0x0000000000027941 */ /* 0x000fea0003800200 */
.L_x_61:
        /* <DEDUP_REMOVED lines=31> */
.L_x_59:
[----:B------:R-:W-:Y:S05]  /*0770*/  BSYNC.RECONVERGENT B1 ;  /* 0x0000000000017941 */ /* 0x000fea0003800200 */
.L_x_58:
        /* <DEDUP_REMOVED lines=30> */
[----:B0----5:R-:W-:Y:S05]  /*0960*/  CALL.REL.NOINC `($_Z8run_stepiiPdS_S_S_S_S_PKdPPc$__internal_accurate_pow) ;  /* 0x00000038000c7944 */ /* 0x021fea0003c00000 */
[----:B------:R-:W-:-:S04]  /*0970*/  ISETP.GE.AND P0, PT, R33, RZ, PT ;  /* 0x000000ff2100720c */ /* 0x000fc80003f06270 */
[----:B------:R-:W-:Y:S02]  /*0980*/  FSEL R16, R16, RZ, P0 ;  /* 0x000000ff10107208 */ /* 0x000fe40000000000 */
[----:B------:R-:W-:-:S07]  /*0990*/  FSEL R17, R22, -QNAN , P0 ;  /* 0xfff8000016117808 */ /* 0x000fce0000000000 */
.L_x_64:
[----:B------:R-:W-:Y:S05]  /*09a0*/  BSYNC.RECONVERGENT B1 ;  /* 0x0000000000017941 */ /* 0x000fea0003800200 */
.L_x_63:
        /* <DEDUP_REMOVED lines=12> */
.L_x_66:
[----:B------:R-:W-:Y:S05]  /*0a70*/  BSYNC.RECONVERGENT B1 ;  /* 0x0000000000017941 */ /* 0x000fea0003800200 */
.L_x_65:
        /* <DEDUP_REMOVED lines=26> */
[----:B0-----:R-:W-:Y:S05]  /*0c20*/  CALL.REL.NOINC `($__internal_2_$__cuda_sm20_div_rn_f64_full) ;  /* 0x0000002c00f47944 */ /* 0x001fea0003c00000 */
[----:B------:R-:W-:Y:S02]  /*0c30*/  IMAD.MOV.U32 R8, RZ, RZ, R26 ;  /* 0x000000ffff087224 */ /* 0x000fe400078e001a */
[----:B------:R-:W-:-:S07]  /*0c40*/  IMAD.MOV.U32 R9, RZ, RZ, R27 ;  /* 0x000000ffff097224 */ /* 0x000fce00078e001b */
.L_x_68:
[----:B------:R-:W-:Y:S05]  /*0c50*/  BSYNC.RECONVERGENT B1 ;  /* 0x0000000000017941 */ /* 0x000fea0003800200 */
.L_x_67:
        /* <DEDUP_REMOVED lines=25> */
.L_x_70:
[----:B------:R-:W-:Y:S05]  /*0df0*/  BSYNC.RECONVERGENT B1 ;  /* 0x0000000000017941 */ /* 0x000fea0003800200 */
.L_x_69:
        /* <DEDUP_REMOVED lines=22> */
[----:B------:R-:W-:Y:S05]  /*0f60*/  CALL.REL.NOINC `($__internal_2_$__cuda_sm20_div_rn_f64_full) ;  /* 0x0000002c00247944 */ /* 0x000fea0003c00000 */
[----:B------:R-:W-:Y:S02]  /*0f70*/  IMAD.MOV.U32 R8, RZ, RZ, R26 ;  /* 0x000000ffff087224 */ /* 0x000fe400078e001a */
[----:B------:R-:W-:-:S07]  /*0f80*/  IMAD.MOV.U32 R9, RZ, RZ, R27 ;  /* 0x000000ffff097224 */ /* 0x000fce00078e001b */
.L_x_72:
[----:B------:R-:W-:Y:S05]  /*0f90*/  BSYNC.RECONVERGENT B1 ;  /* 0x0000000000017941 */ /* 0x000fea0003800200 */
.L_x_71:
[----:B------:R1:W-:Y:S02]  /*0fa0*/  STS.64 [R6], R8 ;  /* 0x0000000806007388 */ /* 0x0003e40000000a00 */
.L_x_57:
[----:B------:R-:W-:Y:S05]  /*0fb0*/  BSYNC.RECONVERGENT B0 ;  /* 0x0000000000007941 */ /* 0x000fea0003800200 */
.L_x_56:
        /* <DEDUP_REMOVED lines=36> */
.L_x_77:
        /* <DEDUP_REMOVED lines=150> */
.L_x_76:
        /* <DEDUP_REMOVED lines=80> */
.L_x_78:
[----:B------:R-:W-:-:S13]  /*2060*/  ISETP.NE.OR P0, PT, R11, RZ, P0 ;  /* 0x000000ff0b00720c */ /* 0x000fda0000705670 */
[----:B------:R-:W-:Y:S05]  /*2070*/  @!P0 BRA `(.L_x_74) ;  /* 0x0000000000a88947 */ /* 0x000fea0003800000 */
.L_x_75:
        /* <DEDUP_REMOVED lines=42> */
.L_x_74:
        /* <DEDUP_REMOVED lines=8> */
.L_x_79:
        /* <DEDUP_REMOVED lines=15> */
.L_x_73:
        /* <DEDUP_REMOVED lines=19> */
.L_x_81:
[----:B------:R-:W-:-:S07]  /*25c0*/  VIADD R9, R9, 0x1 ;  /* 0x0000000109097836 */ /* 0x000fce0000000000 */
.L_x_80:
        /* <DEDUP_REMOVED lines=18> */
.L_x_84:
        /* <DEDUP_REMOVED lines=16> */
.L_x_83:
        /* <DEDUP_REMOVED lines=13> */
.L_x_87:
        /* <DEDUP_REMOVED lines=150> */
.L_x_86:
        /* <DEDUP_REMOVED lines=80> */
.L_x_88:
[----:B------:R-:W-:-:S13]  /*3720*/  ISETP.NE.OR P0, PT, R0, RZ, P0 ;  /* 0x000000ff0000720c */ /* 0x000fda0000705670 */
[----:B------:R-:W-:Y:S05]  /*3730*/  @!P0 BRA `(.L_x_82) ;  /* 0x0000000000a88947 */ /* 0x000fea0003800000 */
.L_x_85:
        /* <DEDUP_REMOVED lines=42> */
.L_x_82:
        /* <DEDUP_REMOVED lines=34> */
        .weak           $__internal_2_$__cuda_sm20_div_rn_f64_full
        .type           $__internal_2_$__cuda_sm20_div_rn_f64_full,@function
        .size           $__internal_2_$__cuda_sm20_div_rn_f64_full,($_Z8run_stepiiPdS_S_S_S_S_PKdPPc$__internal_accurate_pow - $__internal_2_$__cuda_sm20_div_rn_f64_full)
$__internal_2_$__cuda_sm20_div_rn_f64_full:
        /* <DEDUP_REMOVED lines=66> */
.L_x_90:
        /* <DEDUP_REMOVED lines=16> */
.L_x_93:
[----:B------:R-:W-:Y:S01]  /*4120*/  LOP3.LUT R27, R19, 0x80000, RZ, 0xfc, !PT ;  /* 0x00080000131b7812 */ /* 0x000fe200078efcff */
[----:B------:R-:W-:Y:S01]  /*4130*/  IMAD.MOV.U32 R26, RZ, RZ, R18 ;  /* 0x000000ffff1a7224 */ /* 0x000fe200078e0012 */
[----:B------:R-:W-:Y:S06]  /*4140*/  BRA `(.L_x_91) ;  /* 0x0000000000087947 */ /* 0x000fec0003800000 */
.L_x_92:
[----:B------:R-:W-:Y:S01]  /*4150*/  LOP3.LUT R27, R23, 0x80000, RZ, 0xfc, !PT ;  /* 0x00080000171b7812 */ /* 0x000fe200078efcff */
[----:B------:R-:W-:-:S07]  /*4160*/  IMAD.MOV.U32 R26, RZ, RZ, R22 ;  /* 0x000000ffff1a7224 */ /* 0x000fce00078e0016 */
.L_x_91:
[----:B------:R-:W-:Y:S05]  /*4170*/  BSYNC.RECONVERGENT B2 ;  /* 0x0000000000027941 */ /* 0x000fea0003800200 */
.L_x_89:
[----:B------:R-:W-:-:S04]  /*4180*/  IMAD.MOV.U32 R9, RZ, RZ, 0x0 ;  /* 0x00000000ff097424 */ /* 0x000fc800078e00ff */
[----:B------:R-:W-:Y:S05]  /*4190*/  RET.REL.NODEC R8 `(_Z8run_stepiiPdS_S_S_S_S_PKdPPc) ;  /* 0xffffffbc08987950 */ /* 0x000fea0003c3ffff */
        .type           $_Z8run_stepiiPdS_S_S_S_S_PKdPPc$__internal_accurate_pow,@function
        .size           $_Z8run_stepiiPdS_S_S_S_S_PKdPPc$__internal_accurate_pow,($_Z8run_stepiiPdS_S_S_S_S_PKdPPc$__internal_trig_reduction_slowpathd - $_Z8run_stepiiPdS_S_S_S_S_PKdPPc$__internal_accurate_pow)
$_Z8run_stepiiPdS_S_S_S_S_PKdPPc$__internal_accurate_pow:
        /* <DEDUP_REMOVED lines=162> */
.L_x_94:
[----:B------:R-:W-:Y:S01]  /*4bc0*/  DFMA R24, R24, R22, R22 ;  /* 0x000000161818722b */ /* 0x000fe20000000016 */
[----:B------:R-:W-:Y:S01]  /*4bd0*/  IMAD.MOV.U32 R35, RZ, RZ, 0x0 ;  /* 0x00000000ff237424 */ /* 0x000fe200078e00ff */
[----:B------:R-:W-:-:S08]  /*4be0*/  DSETP.NEU.AND P0, PT, |R22|, +INF , PT ;  /* 0x7ff000001600742a */ /* 0x000fd00003f0d200 */
[----:B------:R-:W-:Y:S02]  /*4bf0*/  FSEL R16, R22, R24, !P0 ;  /* 0x0000001816107208 */ /* 0x000fe40004000000 */
[----:B------:R-:W-:Y:S01]  /*4c00*/  FSEL R22, R23, R25, !P0 ;  /* 0x0000001917167208 */ /* 0x000fe20004000000 */
[----:B------:R-:W-:Y:S06]  /*4c10*/  RET.REL.NODEC R34 `(_Z8run_stepiiPdS_S_S_S_S_PKdPPc) ;  /* 0xffffffb022f87950 */ /* 0x000fec0003c3ffff */
        .type           $_Z8run_stepiiPdS_S_S_S_S_PKdPPc$__internal_trig_reduction_slowpathd,@function
        .size           $_Z8run_stepiiPdS_S_S_S_S_PKdPPc$__internal_trig_reduction_slowpathd,(.L_x_109 - $_Z8run_stepiiPdS_S_S_S_S_PKdPPc$__internal_trig_reduction_slowpathd)
$_Z8run_stepiiPdS_S_S_S_S_PKdPPc$__internal_trig_reduction_slowpathd:
        /* <DEDUP_REMOVED lines=24> */
.L_x_99:
        /* <DEDUP_REMOVED lines=29> */
.L_x_98:
[----:B------:R-:W-:-:S07]  /*4f70*/  IMAD.MOV.U32 R23, RZ, RZ, R13 ;  /* 0x000000ffff177224 */ /* 0x000fce00078e000d */
.L_x_97:
[----:B------:R-:W-:Y:S05]  /*4f80*/  BSYNC.RECONVERGENT B3 ;  /* 0x0000000000037941 */ /* 0x000fea0003800200 */
.L_x_96:
        /* <DEDUP_REMOVED lines=60> */
.L_x_101:
[----:B------:R-:W-:Y:S05]  /*5350*/  BSYNC.RECONVERGENT B3 ;  /* 0x0000000000037941 */ /* 0x000fea0003800200 */
.L_x_100:
        /* <DEDUP_REMOVED lines=36> */
.L_x_95:
[----:B------:R-:W-:Y:S02]  /*55a0*/  IMAD.MOV.U32 R25, RZ, RZ, 0x0 ;  /* 0x00000000ff197424 */ /* 0x000fe400078e00ff */
[----:B------:R-:W-:Y:S02]  /*55b0*/  IMAD.MOV.U32 R7, RZ, RZ, R10 ;  /* 0x000000ffff077224 */ /* 0x000fe400078e000a */
[----:B------:R-:W-:Y:S01]  /*55c0*/  IMAD.MOV.U32 R23, RZ, RZ, R17 ;  /* 0x000000ffff177224 */ /* 0x000fe200078e0011 */
[----:B------:R-:W-:Y:S06]  /*55d0*/  RET.REL.NODEC R24 `(_Z8run_stepiiPdS_S_S_S_S_PKdPPc) ;  /* 0xffffffa818887950 */ /* 0x000fec0003c3ffff */
.L_x_102:
        /* <DEDUP_REMOVED lines=10> */
.L_x_109:


//--------------------- .nv.global.init           --------------------------
	.section	.nv.global.init,"aw",@progbits
	.align	16
.nv.global.init:
	.type		__cudart_sin_cos_coeffs,@object
	.size		__cudart_sin_cos_coeffs,(__cudart_i2opi_d - __cudart_sin_cos_coeffs)
__cudart_sin_cos_coeffs:
        /*0000*/ 	.byte	0x46, 0xd2, 0xb0, 0x2c, 0xf1, 0xe5, 0x5a, 0xbe, 0x92, 0xe3, 0xac, 0x69, 0xe3, 0x1d, 0xc7, 0x3e
        /*0010*/ 	.byte	0xa1, 0x62, 0xdb, 0x19, 0xa0, 0x01, 0x2a, 0xbf, 0x18, 0x08, 0x11, 0x11, 0x11, 0x11, 0x81, 0x3f
        /*0020*/ 	.byte	0x54, 0x55, 0x55, 0x55, 0x55, 0x55, 0xc5, 0xbf, 0x00, 0x00, 0x00, 0x00, 0x00, 0x00, 0x00, 0x00
        /*0030*/ 	.byte	0x00, 0x00, 0x00, 0x00, 0x00, 0x00, 0x00, 0x00, 0x64, 0x81, 0xfd, 0x20, 0x83, 0xff, 0xa8, 0xbd
        /*0040*/ 	.byte	0x28, 0x85, 0xef, 0xc1, 0xa7, 0xee, 0x21, 0x3e, 0xd9, 0xe6, 0x06, 0x8e, 0x4f, 0x7e, 0x92, 0xbe
        /*0050*/ 	.byte	0xe9, 0xbc, 0xdd, 0x19, 0xa0, 0x01, 0xfa, 0x3e, 0x47, 0x5d, 0xc1, 0x16, 0x6c, 0xc1, 0x56, 0xbf
        /*0060*/ 	.byte	0x51, 0x55, 0x55, 0x55, 0x55, 0x55, 0xa5, 0x3f, 0x00, 0x00, 0x00, 0x00, 0x00, 0x00, 0xe0, 0xbf
        /*0070*/ 	.byte	0x00, 0x00, 0x00, 0x00, 0x00, 0x00, 0xf0, 0x3f, 0x00, 0x00, 0x00, 0x00, 0x00, 0x00, 0x00, 0x00
	.type		__cudart_i2opi_d,@object
	.size		__cudart_i2opi_d,(hit_time_step_cuda - __cudart_i2opi_d)
__cudart_i2opi_d:
        /* <DEDUP_REMOVED lines=9> */
	.type		hit_time_step_cuda,@object
	.size		hit_time_step_cuda,(.L_3 - hit_time_step_cuda)
hit_time_step_cuda:
        /*0110*/ 	.byte	0xfe, 0xff, 0xff, 0xff
.L_3:


//--------------------- .nv.shared.reserved.0     --------------------------
	.section	.nv.shared.reserved.0,"aw",@nobits
	.weak		__nv_reservedSMEM_offset_0_alias
	.size		__nv_reservedSMEM_offset_0_alias, 0, 64
	.other		__nv_reservedSMEM_offset_0_alias,@"STO_CUDA_RESERVED_SHARED STV_DEFAULT"
__nv_reservedSMEM_offset_0_alias:
	.zero		0
	.zero		64


//--------------------- .nv.global                --------------------------
	.section	.nv.global,"aw",@nobits
	.align	8
.nv.global:
	.type		az1,@object
	.size		az1,(ax1 - az1)
az1:
	.zero		8192
	.type		ax1,@object
	.size		ax1,(ay1 - ax1)
ax1:
	.zero		8192
	.type		ay1,@object
	.size		ay1,(.L_1 - ay1)
ay1:
	.zero		8192
.L_1:


//--------------------- .nv.shared._Z9run_step3iiPdS_S_S_S_S_PKdPPc --------------------------
	.section	.nv.shared._Z9run_step3iiPdS_S_S_S_S_PKdPPc,"aw",@nobits
	.sectionflags	@""
	.align	8
.nv.shared._Z9run_step3iiPdS_S_S_S_S_PKdPPc:
	.zero		25600


//--------------------- .nv.shared._Z8run_stepiiPdS_S_S_S_S_PKdPPc --------------------------
	.section	.nv.shared._Z8run_stepiiPdS_S_S_S_S_PKdPPc,"aw",@nobits
	.sectionflags	@""
	.align	8
.nv.shared._Z8run_stepiiPdS_S_S_S_S_PKdPPc:
	.zero		25600


//--------------------- .nv.constant0._Z13IgnoreDevicesiPdPPc --------------------------
	.section	.nv.constant0._Z13IgnoreDevicesiPdPPc,"a",@progbits
	.sectionflags	@""
	.align	4
.nv.constant0._Z13IgnoreDevicesiPdPPc:
	.zero		920


//--------------------- .nv.constant0._Z11HitTimeStepiiiPdS_S_Pi --------------------------
	.section	.nv.constant0._Z11HitTimeStepiiiPdS_S_Pi,"a",@progbits
	.sectionflags	@""
	.align	4
.nv.constant0._Z11HitTimeStepiiiPdS_S_Pi:
	.zero		944


//--------------------- .nv.constant0._Z7MinDistiiPdS_S_S_ --------------------------
	.section	.nv.constant0._Z7MinDistiiPdS_S_S_,"a",@progbits
	.sectionflags	@""
	.align	4
.nv.constant0._Z7MinDistiiPdS_S_S_:
	.zero		936


//--------------------- .nv.constant0._Z15MissileDistanceiiiPdS_S_S_S_ --------------------------
	.section	.nv.constant0._Z15MissileDistanceiiiPdS_S_S_S_,"a",@progbits
	.sectionflags	@""
	.align	4
.nv.constant0._Z15MissileDistanceiiiPdS_S_S_S_:
	.zero		952


//--------------------- .nv.constant0._Z9run_step3iiPdS_S_S_S_S_PKdPPc --------------------------
	.section	.nv.constant0._Z9run_step3iiPdS_S_S_S_S_PKdPPc,"a",@progbits
	.sectionflags	@""
	.align	4
.nv.constant0._Z9run_step3iiPdS_S_S_S_S_PKdPPc:
	.zero		968


//--------------------- .nv.constant0._Z8run_stepiiPdS_S_S_S_S_PKdPPc --------------------------
	.section	.nv.constant0._Z8run_stepiiPdS_S_S_S_S_PKdPPc,"a",@progbits
	.sectionflags	@""
	.align	4
.nv.constant0._Z8run_stepiiPdS_S_S_S_S_PKdPPc:
	.zero		968


//--------------------- SYMBOLS --------------------------

	.type		.nv.reservedSmem.offset0,@object
	.size		.nv.reservedSmem.offset0,0x4
	.type		.nv.reservedSmem.cap,@object
	.size		.nv.reservedSmem.cap,0x4
